//
// Generated by NVIDIA NVVM Compiler
//
// Compiler Build ID: CL-36424714
// Cuda compilation tools, release 13.0, V13.0.88
// Based on NVVM 20.0.0
//

.version 9.0
.target sm_100
.address_size 64

	// .globl	_ZN3cub18CUB_300001_SM_10006detail11EmptyKernelIvEEvv
.global .align 1 .b8 _ZN34_INTERNAL_2cce481e_4_k_cu_3ca9a65f4cuda3std3__45__cpo5beginE[1];
.global .align 1 .b8 _ZN34_INTERNAL_2cce481e_4_k_cu_3ca9a65f4cuda3std3__45__cpo3endE[1];
.global .align 1 .b8 _ZN34_INTERNAL_2cce481e_4_k_cu_3ca9a65f4cuda3std3__45__cpo6cbeginE[1];
.global .align 1 .b8 _ZN34_INTERNAL_2cce481e_4_k_cu_3ca9a65f4cuda3std3__45__cpo4cendE[1];
.global .align 1 .b8 _ZN34_INTERNAL_2cce481e_4_k_cu_3ca9a65f4cuda3std3__45__cpo6rbeginE[1];
.global .align 1 .b8 _ZN34_INTERNAL_2cce481e_4_k_cu_3ca9a65f4cuda3std3__45__cpo4rendE[1];
.global .align 1 .b8 _ZN34_INTERNAL_2cce481e_4_k_cu_3ca9a65f4cuda3std3__45__cpo7crbeginE[1];
.global .align 1 .b8 _ZN34_INTERNAL_2cce481e_4_k_cu_3ca9a65f4cuda3std3__45__cpo5crendE[1];
.global .align 1 .b8 _ZN34_INTERNAL_2cce481e_4_k_cu_3ca9a65f4cuda3std3__436_GLOBAL__N__2cce481e_4_k_cu_3ca9a65f6ignoreE[1];
.global .align 1 .b8 _ZN34_INTERNAL_2cce481e_4_k_cu_3ca9a65f4cuda3std3__419piecewise_constructE[1];
.global .align 1 .b8 _ZN34_INTERNAL_2cce481e_4_k_cu_3ca9a65f4cuda3std3__48in_placeE[1];
.global .align 1 .b8 _ZN34_INTERNAL_2cce481e_4_k_cu_3ca9a65f4cuda3std3__420unreachable_sentinelE[1];
.global .align 1 .b8 _ZN34_INTERNAL_2cce481e_4_k_cu_3ca9a65f4cuda3std3__47nulloptE[1];
.global .align 1 .b8 _ZN34_INTERNAL_2cce481e_4_k_cu_3ca9a65f4cuda3std3__48unexpectE[1];
.global .align 1 .b8 _ZN34_INTERNAL_2cce481e_4_k_cu_3ca9a65f4cuda3std6ranges3__45__cpo4swapE[1];
.global .align 1 .b8 _ZN34_INTERNAL_2cce481e_4_k_cu_3ca9a65f4cuda3std6ranges3__45__cpo9iter_moveE[1];
.global .align 1 .b8 _ZN34_INTERNAL_2cce481e_4_k_cu_3ca9a65f4cuda3std6ranges3__45__cpo5beginE[1];
.global .align 1 .b8 _ZN34_INTERNAL_2cce481e_4_k_cu_3ca9a65f4cuda3std6ranges3__45__cpo3endE[1];
.global .align 1 .b8 _ZN34_INTERNAL_2cce481e_4_k_cu_3ca9a65f4cuda3std6ranges3__45__cpo6cbeginE[1];
.global .align 1 .b8 _ZN34_INTERNAL_2cce481e_4_k_cu_3ca9a65f4cuda3std6ranges3__45__cpo4cendE[1];
.global .align 1 .b8 _ZN34_INTERNAL_2cce481e_4_k_cu_3ca9a65f4cuda3std6ranges3__45__cpo7advanceE[1];
.global .align 1 .b8 _ZN34_INTERNAL_2cce481e_4_k_cu_3ca9a65f4cuda3std6ranges3__45__cpo9iter_swapE[1];
.global .align 1 .b8 _ZN34_INTERNAL_2cce481e_4_k_cu_3ca9a65f4cuda3std6ranges3__45__cpo4nextE[1];
.global .align 1 .b8 _ZN34_INTERNAL_2cce481e_4_k_cu_3ca9a65f4cuda3std6ranges3__45__cpo4prevE[1];
.global .align 1 .b8 _ZN34_INTERNAL_2cce481e_4_k_cu_3ca9a65f4cuda3std6ranges3__45__cpo4dataE[1];
.global .align 1 .b8 _ZN34_INTERNAL_2cce481e_4_k_cu_3ca9a65f4cuda3std6ranges3__45__cpo5cdataE[1];
.global .align 1 .b8 _ZN34_INTERNAL_2cce481e_4_k_cu_3ca9a65f4cuda3std6ranges3__45__cpo4sizeE[1];
.global .align 1 .b8 _ZN34_INTERNAL_2cce481e_4_k_cu_3ca9a65f4cuda3std6ranges3__45__cpo5ssizeE[1];
.global .align 1 .b8 _ZN34_INTERNAL_2cce481e_4_k_cu_3ca9a65f4cuda3std6ranges3__45__cpo8distanceE[1];
.global .align 1 .b8 _ZN34_INTERNAL_2cce481e_4_k_cu_3ca9a65f6thrust24THRUST_300001_SM_1000_NS8cuda_cub3parE[1];
.global .align 1 .b8 _ZN34_INTERNAL_2cce481e_4_k_cu_3ca9a65f6thrust24THRUST_300001_SM_1000_NS8cuda_cub10par_nosyncE[1];
.global .align 1 .b8 _ZN34_INTERNAL_2cce481e_4_k_cu_3ca9a65f6thrust24THRUST_300001_SM_1000_NS6system6detail10sequential3seqE[1];
.global .align 1 .b8 _ZN34_INTERNAL_2cce481e_4_k_cu_3ca9a65f6thrust24THRUST_300001_SM_1000_NS6system3cpp3parE[1];
.global .align 1 .b8 _ZN34_INTERNAL_2cce481e_4_k_cu_3ca9a65f6thrust24THRUST_300001_SM_1000_NS12placeholders2_1E[1];
.global .align 1 .b8 _ZN34_INTERNAL_2cce481e_4_k_cu_3ca9a65f6thrust24THRUST_300001_SM_1000_NS12placeholders2_2E[1];
.global .align 1 .b8 _ZN34_INTERNAL_2cce481e_4_k_cu_3ca9a65f6thrust24THRUST_300001_SM_1000_NS12placeholders2_3E[1];
.global .align 1 .b8 _ZN34_INTERNAL_2cce481e_4_k_cu_3ca9a65f6thrust24THRUST_300001_SM_1000_NS12placeholders2_4E[1];
.global .align 1 .b8 _ZN34_INTERNAL_2cce481e_4_k_cu_3ca9a65f6thrust24THRUST_300001_SM_1000_NS12placeholders2_5E[1];
.global .align 1 .b8 _ZN34_INTERNAL_2cce481e_4_k_cu_3ca9a65f6thrust24THRUST_300001_SM_1000_NS12placeholders2_6E[1];
.global .align 1 .b8 _ZN34_INTERNAL_2cce481e_4_k_cu_3ca9a65f6thrust24THRUST_300001_SM_1000_NS12placeholders2_7E[1];
.global .align 1 .b8 _ZN34_INTERNAL_2cce481e_4_k_cu_3ca9a65f6thrust24THRUST_300001_SM_1000_NS12placeholders2_8E[1];
.global .align 1 .b8 _ZN34_INTERNAL_2cce481e_4_k_cu_3ca9a65f6thrust24THRUST_300001_SM_1000_NS12placeholders2_9E[1];
.global .align 1 .b8 _ZN34_INTERNAL_2cce481e_4_k_cu_3ca9a65f6thrust24THRUST_300001_SM_1000_NS12placeholders3_10E[1];
.global .align 1 .b8 _ZN34_INTERNAL_2cce481e_4_k_cu_3ca9a65f6thrust24THRUST_300001_SM_1000_NS3seqE[1];
.global .align 1 .b8 _ZN34_INTERNAL_2cce481e_4_k_cu_3ca9a65f6thrust24THRUST_300001_SM_1000_NS6deviceE[1];

.visible .entry _ZN3cub18CUB_300001_SM_10006detail11EmptyKernelIvEEvv()
{


	ret;

}
	// .globl	_ZN3cub18CUB_300001_SM_10006detail9transform16transform_kernelINS2_10policy_hubILb1EN4cuda3std3__45tupleIJN6thrust24THRUST_300001_SM_1000_NS6detail15normal_iteratorINSA_10device_ptrIfEEEESF_EEEE10policy1000Ei5saxpySF_JPfSK_EEEvT0_iT1_T2_DpNS2_10kernel_argIT3_EE
.visible .entry _ZN3cub18CUB_300001_SM_10006detail9transform16transform_kernelINS2_10policy_hubILb1EN4cuda3std3__45tupleIJN6thrust24THRUST_300001_SM_1000_NS6detail15normal_iteratorINSA_10device_ptrIfEEEESF_EEEE10policy1000Ei5saxpySF_JPfSK_EEEvT0_iT1_T2_DpNS2_10kernel_argIT3_EE(
	.param .u32 _ZN3cub18CUB_300001_SM_10006detail9transform16transform_kernelINS2_10policy_hubILb1EN4cuda3std3__45tupleIJN6thrust24THRUST_300001_SM_1000_NS6detail15normal_iteratorINSA_10device_ptrIfEEEESF_EEEE10policy1000Ei5saxpySF_JPfSK_EEEvT0_iT1_T2_DpNS2_10kernel_argIT3_EE_param_0,
	.param .u32 _ZN3cub18CUB_300001_SM_10006detail9transform16transform_kernelINS2_10policy_hubILb1EN4cuda3std3__45tupleIJN6thrust24THRUST_300001_SM_1000_NS6detail15normal_iteratorINSA_10device_ptrIfEEEESF_EEEE10policy1000Ei5saxpySF_JPfSK_EEEvT0_iT1_T2_DpNS2_10kernel_argIT3_EE_param_1,
	.param .align 4 .b8 _ZN3cub18CUB_300001_SM_10006detail9transform16transform_kernelINS2_10policy_hubILb1EN4cuda3std3__45tupleIJN6thrust24THRUST_300001_SM_1000_NS6detail15normal_iteratorINSA_10device_ptrIfEEEESF_EEEE10policy1000Ei5saxpySF_JPfSK_EEEvT0_iT1_T2_DpNS2_10kernel_argIT3_EE_param_2[4],
	.param .align 8 .b8 _ZN3cub18CUB_300001_SM_10006detail9transform16transform_kernelINS2_10policy_hubILb1EN4cuda3std3__45tupleIJN6thrust24THRUST_300001_SM_1000_NS6detail15normal_iteratorINSA_10device_ptrIfEEEESF_EEEE10policy1000Ei5saxpySF_JPfSK_EEEvT0_iT1_T2_DpNS2_10kernel_argIT3_EE_param_3[8],
	.param .align 8 .b8 _ZN3cub18CUB_300001_SM_10006detail9transform16transform_kernelINS2_10policy_hubILb1EN4cuda3std3__45tupleIJN6thrust24THRUST_300001_SM_1000_NS6detail15normal_iteratorINSA_10device_ptrIfEEEESF_EEEE10policy1000Ei5saxpySF_JPfSK_EEEvT0_iT1_T2_DpNS2_10kernel_argIT3_EE_param_4[16],
	.param .align 8 .b8 _ZN3cub18CUB_300001_SM_10006detail9transform16transform_kernelINS2_10policy_hubILb1EN4cuda3std3__45tupleIJN6thrust24THRUST_300001_SM_1000_NS6detail15normal_iteratorINSA_10device_ptrIfEEEESF_EEEE10policy1000Ei5saxpySF_JPfSK_EEEvT0_iT1_T2_DpNS2_10kernel_argIT3_EE_param_5[16]
)
.maxntid 128
{
	.reg .pred 	%p<38>;
	.reg .b32 	%r<81>;
	.reg .b32 	%f<93>;
	.reg .b64 	%rd<97>;

	ld.param.f32 	%f2, [_ZN3cub18CUB_300001_SM_10006detail9transform16transform_kernelINS2_10policy_hubILb1EN4cuda3std3__45tupleIJN6thrust24THRUST_300001_SM_1000_NS6detail15normal_iteratorINSA_10device_ptrIfEEEESF_EEEE10policy1000Ei5saxpySF_JPfSK_EEEvT0_iT1_T2_DpNS2_10kernel_argIT3_EE_param_2];
	ld.param.u32 	%r45, [_ZN3cub18CUB_300001_SM_10006detail9transform16transform_kernelINS2_10policy_hubILb1EN4cuda3std3__45tupleIJN6thrust24THRUST_300001_SM_1000_NS6detail15normal_iteratorINSA_10device_ptrIfEEEESF_EEEE10policy1000Ei5saxpySF_JPfSK_EEEvT0_iT1_T2_DpNS2_10kernel_argIT3_EE_param_0];
	ld.param.u64 	%rd27, [_ZN3cub18CUB_300001_SM_10006detail9transform16transform_kernelINS2_10policy_hubILb1EN4cuda3std3__45tupleIJN6thrust24THRUST_300001_SM_1000_NS6detail15normal_iteratorINSA_10device_ptrIfEEEESF_EEEE10policy1000Ei5saxpySF_JPfSK_EEEvT0_iT1_T2_DpNS2_10kernel_argIT3_EE_param_5];
	ld.param.u64 	%rd25, [_ZN3cub18CUB_300001_SM_10006detail9transform16transform_kernelINS2_10policy_hubILb1EN4cuda3std3__45tupleIJN6thrust24THRUST_300001_SM_1000_NS6detail15normal_iteratorINSA_10device_ptrIfEEEESF_EEEE10policy1000Ei5saxpySF_JPfSK_EEEvT0_iT1_T2_DpNS2_10kernel_argIT3_EE_param_4];
	ld.param.u64 	%rd29, [_ZN3cub18CUB_300001_SM_10006detail9transform16transform_kernelINS2_10policy_hubILb1EN4cuda3std3__45tupleIJN6thrust24THRUST_300001_SM_1000_NS6detail15normal_iteratorINSA_10device_ptrIfEEEESF_EEEE10policy1000Ei5saxpySF_JPfSK_EEEvT0_iT1_T2_DpNS2_10kernel_argIT3_EE_param_3];
	ld.param.u32 	%r44, [_ZN3cub18CUB_300001_SM_10006detail9transform16transform_kernelINS2_10policy_hubILb1EN4cuda3std3__45tupleIJN6thrust24THRUST_300001_SM_1000_NS6detail15normal_iteratorINSA_10device_ptrIfEEEESF_EEEE10policy1000Ei5saxpySF_JPfSK_EEEvT0_iT1_T2_DpNS2_10kernel_argIT3_EE_param_1];
	cvta.to.global.u64 	%rd1, %rd29;
	cvta.to.global.u64 	%rd2, %rd25;
	cvta.to.global.u64 	%rd3, %rd27;
	shl.b32 	%r1, %r44, 7;
	mov.u32 	%r46, %ctaid.x;
	mul.lo.s32 	%r2, %r1, %r46;
	sub.s32 	%r3, %r45, %r2;
	min.s32 	%r4, %r1, %r3;
	shl.b32 	%r5, %r4, 2;
	mov.u32 	%r6, %tid.x;
	shl.b32 	%r71, %r6, 7;
	setp.ge.s32 	%p1, %r71, %r5;
	@%p1 bra 	$L__BB1_5;
	mul.wide.u32 	%rd4, %r6, 128;
	add.s64 	%rd30, %rd2, %rd4;
	mul.wide.s32 	%rd5, %r2, 4;
	add.s64 	%rd94, %rd30, %rd5;
	mov.u32 	%r70, %r71;
$L__BB1_2:
	.pragma "nounroll";
	// begin inline asm
	prefetch.global.L2 [%rd94];
	// end inline asm
	add.s32 	%r70, %r70, 16384;
	add.s64 	%rd94, %rd94, 16384;
	setp.lt.s32 	%p2, %r70, %r5;
	@%p2 bra 	$L__BB1_2;
	add.s64 	%rd32, %rd3, %rd4;
	add.s64 	%rd95, %rd32, %rd5;
$L__BB1_4:
	.pragma "nounroll";
	// begin inline asm
	prefetch.global.L2 [%rd95];
	// end inline asm
	add.s32 	%r71, %r71, 16384;
	add.s64 	%rd95, %rd95, 16384;
	setp.lt.s32 	%p3, %r71, %r5;
	@%p3 bra 	$L__BB1_4;
$L__BB1_5:
	mul.wide.s32 	%rd96, %r2, 4;
	add.s64 	%rd12, %rd2, %rd96;
	add.s64 	%rd13, %rd3, %rd96;
	add.s64 	%rd14, %rd1, %rd96;
	setp.gt.s32 	%p4, %r1, %r3;
	@%p4 bra 	$L__BB1_18;
	setp.lt.s32 	%p5, %r44, 1;
	@%p5 bra 	$L__BB1_59;
	and.b32  	%r12, %r44, 7;
	setp.lt.u32 	%p6, %r44, 8;
	mov.b32 	%r79, 0;
	@%p6 bra 	$L__BB1_10;
	and.b32  	%r48, %r44, 2147483640;
	neg.s32 	%r73, %r48;
	mul.wide.u32 	%rd35, %r6, 4;
	add.s64 	%rd15, %rd1, %rd35;
	add.s64 	%rd36, %rd96, 1536;
	add.s64 	%rd17, %rd2, %rd36;
	add.s32 	%r72, %r6, 128;
	add.s64 	%rd18, %rd3, %rd36;
	add.s64 	%rd19, %rd1, %rd36;
$L__BB1_9:
	.pragma "nounroll";
	and.b32  	%r79, %r44, 2147483640;
	mul.wide.s32 	%rd37, %r72, 4;
	add.s64 	%rd38, %rd17, %rd37;
	add.s64 	%rd39, %rd18, %rd37;
	add.s64 	%rd40, %rd19, %rd37;
	cvta.to.global.u64 	%rd41, %rd25;
	mul.wide.u32 	%rd42, %r6, 4;
	add.s64 	%rd43, %rd41, %rd42;
	add.s64 	%rd44, %rd43, %rd96;
	ld.global.f32 	%f3, [%rd44];
	cvta.to.global.u64 	%rd45, %rd27;
	add.s64 	%rd46, %rd45, %rd42;
	add.s64 	%rd47, %rd46, %rd96;
	ld.global.f32 	%f4, [%rd47];
	fma.rn.f32 	%f5, %f2, %f3, %f4;
	add.s64 	%rd48, %rd15, %rd96;
	st.global.f32 	[%rd48], %f5;
	ld.global.f32 	%f6, [%rd38+-1536];
	ld.global.f32 	%f7, [%rd39+-1536];
	fma.rn.f32 	%f8, %f2, %f6, %f7;
	st.global.f32 	[%rd40+-1536], %f8;
	ld.global.f32 	%f9, [%rd38+-1024];
	ld.global.f32 	%f10, [%rd39+-1024];
	fma.rn.f32 	%f11, %f2, %f9, %f10;
	st.global.f32 	[%rd40+-1024], %f11;
	ld.global.f32 	%f12, [%rd38+-512];
	ld.global.f32 	%f13, [%rd39+-512];
	fma.rn.f32 	%f14, %f2, %f12, %f13;
	st.global.f32 	[%rd40+-512], %f14;
	ld.global.f32 	%f15, [%rd38];
	ld.global.f32 	%f16, [%rd39];
	fma.rn.f32 	%f17, %f2, %f15, %f16;
	st.global.f32 	[%rd40], %f17;
	ld.global.f32 	%f18, [%rd38+512];
	ld.global.f32 	%f19, [%rd39+512];
	fma.rn.f32 	%f20, %f2, %f18, %f19;
	st.global.f32 	[%rd40+512], %f20;
	ld.global.f32 	%f21, [%rd38+1024];
	ld.global.f32 	%f22, [%rd39+1024];
	fma.rn.f32 	%f23, %f2, %f21, %f22;
	st.global.f32 	[%rd40+1024], %f23;
	ld.global.f32 	%f24, [%rd38+1536];
	ld.global.f32 	%f25, [%rd39+1536];
	fma.rn.f32 	%f26, %f2, %f24, %f25;
	st.global.f32 	[%rd40+1536], %f26;
	add.s32 	%r73, %r73, 8;
	add.s64 	%rd96, %rd96, 4096;
	add.s32 	%r72, %r72, 1024;
	setp.eq.s32 	%p7, %r73, 0;
	@%p7 bra 	$L__BB1_10;
	bra.uni 	$L__BB1_9;
$L__BB1_10:
	setp.eq.s32 	%p8, %r12, 0;
	@%p8 bra 	$L__BB1_59;
	and.b32  	%r39, %r44, 3;
	setp.lt.u32 	%p9, %r12, 4;
	@%p9 bra 	$L__BB1_13;
	shl.b32 	%r49, %r79, 7;
	add.s32 	%r50, %r49, %r6;
	mul.wide.s32 	%rd49, %r50, 4;
	add.s64 	%rd50, %rd12, %rd49;
	ld.global.f32 	%f27, [%rd50];
	add.s64 	%rd51, %rd13, %rd49;
	ld.global.f32 	%f28, [%rd51];
	fma.rn.f32 	%f29, %f2, %f27, %f28;
	add.s64 	%rd52, %rd14, %rd49;
	st.global.f32 	[%rd52], %f29;
	ld.global.f32 	%f30, [%rd50+512];
	ld.global.f32 	%f31, [%rd51+512];
	fma.rn.f32 	%f32, %f2, %f30, %f31;
	st.global.f32 	[%rd52+512], %f32;
	ld.global.f32 	%f33, [%rd50+1024];
	ld.global.f32 	%f34, [%rd51+1024];
	fma.rn.f32 	%f35, %f2, %f33, %f34;
	st.global.f32 	[%rd52+1024], %f35;
	ld.global.f32 	%f36, [%rd50+1536];
	ld.global.f32 	%f37, [%rd51+1536];
	fma.rn.f32 	%f38, %f2, %f36, %f37;
	st.global.f32 	[%rd52+1536], %f38;
	add.s32 	%r79, %r79, 4;
$L__BB1_13:
	setp.eq.s32 	%p10, %r39, 0;
	@%p10 bra 	$L__BB1_59;
	setp.eq.s32 	%p11, %r39, 1;
	@%p11 bra 	$L__BB1_16;
	shl.b32 	%r51, %r79, 7;
	add.s32 	%r52, %r51, %r6;
	mul.wide.s32 	%rd53, %r52, 4;
	add.s64 	%rd54, %rd12, %rd53;
	ld.global.f32 	%f39, [%rd54];
	add.s64 	%rd55, %rd13, %rd53;
	ld.global.f32 	%f40, [%rd55];
	fma.rn.f32 	%f41, %f2, %f39, %f40;
	add.s64 	%rd56, %rd14, %rd53;
	st.global.f32 	[%rd56], %f41;
	ld.global.f32 	%f42, [%rd54+512];
	ld.global.f32 	%f43, [%rd55+512];
	fma.rn.f32 	%f44, %f2, %f42, %f43;
	st.global.f32 	[%rd56+512], %f44;
	add.s32 	%r79, %r79, 2;
$L__BB1_16:
	and.b32  	%r53, %r44, 1;
	setp.eq.b32 	%p12, %r53, 1;
	not.pred 	%p13, %p12;
	@%p13 bra 	$L__BB1_59;
	shl.b32 	%r54, %r79, 7;
	add.s32 	%r55, %r54, %r6;
	mul.wide.s32 	%rd57, %r55, 4;
	add.s64 	%rd58, %rd12, %rd57;
	ld.global.f32 	%f45, [%rd58];
	add.s64 	%rd59, %rd13, %rd57;
	ld.global.f32 	%f46, [%rd59];
	fma.rn.f32 	%f47, %f2, %f45, %f46;
	add.s64 	%rd60, %rd14, %rd57;
	st.global.f32 	[%rd60], %f47;
	bra.uni 	$L__BB1_59;
$L__BB1_18:
	setp.lt.s32 	%p14, %r44, 1;
	@%p14 bra 	$L__BB1_59;
	and.b32  	%r15, %r44, 7;
	setp.lt.u32 	%p15, %r44, 8;
	mov.b32 	%r75, 0;
	@%p15 bra 	$L__BB1_38;
	and.b32  	%r75, %r44, 2147483640;
	mov.b32 	%r74, 0;
$L__BB1_21:
	.pragma "nounroll";
	shl.b32 	%r58, %r74, 7;
	add.s32 	%r23, %r58, %r6;
	setp.ge.s32 	%p16, %r23, %r4;
	@%p16 bra 	$L__BB1_23;
	mul.wide.u32 	%rd61, %r23, 4;
	add.s64 	%rd62, %rd12, %rd61;
	ld.global.f32 	%f48, [%rd62];
	add.s64 	%rd63, %rd13, %rd61;
	ld.global.f32 	%f49, [%rd63];
	fma.rn.f32 	%f50, %f2, %f48, %f49;
	add.s64 	%rd64, %rd14, %rd61;
	st.global.f32 	[%rd64], %f50;
$L__BB1_23:
	add.s32 	%r59, %r23, 128;
	setp.ge.s32 	%p17, %r59, %r4;
	mul.wide.s32 	%rd65, %r59, 4;
	add.s64 	%rd22, %rd12, %rd65;
	add.s64 	%rd23, %rd13, %rd65;
	add.s64 	%rd24, %rd14, %rd65;
	@%p17 bra 	$L__BB1_25;
	ld.global.f32 	%f51, [%rd22];
	ld.global.f32 	%f52, [%rd23];
	fma.rn.f32 	%f53, %f2, %f51, %f52;
	st.global.f32 	[%rd24], %f53;
$L__BB1_25:
	add.s32 	%r60, %r23, 256;
	setp.ge.s32 	%p18, %r60, %r4;
	@%p18 bra 	$L__BB1_27;
	ld.global.f32 	%f54, [%rd22+512];
	ld.global.f32 	%f55, [%rd23+512];
	fma.rn.f32 	%f56, %f2, %f54, %f55;
	st.global.f32 	[%rd24+512], %f56;
$L__BB1_27:
	add.s32 	%r61, %r23, 384;
	setp.ge.s32 	%p19, %r61, %r4;
	@%p19 bra 	$L__BB1_29;
	ld.global.f32 	%f57, [%rd22+1024];
	ld.global.f32 	%f58, [%rd23+1024];
	fma.rn.f32 	%f59, %f2, %f57, %f58;
	st.global.f32 	[%rd24+1024], %f59;
$L__BB1_29:
	add.s32 	%r62, %r23, 512;
	setp.ge.s32 	%p20, %r62, %r4;
	@%p20 bra 	$L__BB1_31;
	ld.global.f32 	%f60, [%rd22+1536];
	ld.global.f32 	%f61, [%rd23+1536];
	fma.rn.f32 	%f62, %f2, %f60, %f61;
	st.global.f32 	[%rd24+1536], %f62;
$L__BB1_31:
	add.s32 	%r63, %r23, 640;
	setp.ge.s32 	%p21, %r63, %r4;
	@%p21 bra 	$L__BB1_33;
	ld.global.f32 	%f63, [%rd22+2048];
	ld.global.f32 	%f64, [%rd23+2048];
	fma.rn.f32 	%f65, %f2, %f63, %f64;
	st.global.f32 	[%rd24+2048], %f65;
$L__BB1_33:
	add.s32 	%r64, %r23, 768;
	setp.ge.s32 	%p22, %r64, %r4;
	@%p22 bra 	$L__BB1_35;
	ld.global.f32 	%f66, [%rd22+2560];
	ld.global.f32 	%f67, [%rd23+2560];
	fma.rn.f32 	%f68, %f2, %f66, %f67;
	st.global.f32 	[%rd24+2560], %f68;
$L__BB1_35:
	add.s32 	%r65, %r23, 896;
	setp.ge.s32 	%p23, %r65, %r4;
	@%p23 bra 	$L__BB1_37;
	ld.global.f32 	%f69, [%rd22+3072];
	ld.global.f32 	%f70, [%rd23+3072];
	fma.rn.f32 	%f71, %f2, %f69, %f70;
	st.global.f32 	[%rd24+3072], %f71;
$L__BB1_37:
	add.s32 	%r74, %r74, 8;
	setp.ne.s32 	%p24, %r74, %r75;
	@%p24 bra 	$L__BB1_21;
$L__BB1_38:
	setp.eq.s32 	%p25, %r15, 0;
	@%p25 bra 	$L__BB1_59;
	and.b32  	%r26, %r44, 3;
	setp.lt.u32 	%p26, %r15, 4;
	@%p26 bra 	$L__BB1_49;
	shl.b32 	%r66, %r75, 7;
	add.s32 	%r27, %r66, %r6;
	setp.ge.s32 	%p27, %r27, %r4;
	@%p27 bra 	$L__BB1_42;
	mul.wide.s32 	%rd66, %r27, 4;
	add.s64 	%rd67, %rd12, %rd66;
	ld.global.f32 	%f72, [%rd67];
	add.s64 	%rd68, %rd13, %rd66;
	ld.global.f32 	%f73, [%rd68];
	fma.rn.f32 	%f74, %f2, %f72, %f73;
	add.s64 	%rd69, %rd14, %rd66;
	st.global.f32 	[%rd69], %f74;
$L__BB1_42:
	add.s32 	%r28, %r27, 128;
	setp.ge.s32 	%p28, %r28, %r4;
	@%p28 bra 	$L__BB1_44;
	mul.wide.s32 	%rd70, %r28, 4;
	add.s64 	%rd71, %rd12, %rd70;
	ld.global.f32 	%f75, [%rd71];
	add.s64 	%rd72, %rd13, %rd70;
	ld.global.f32 	%f76, [%rd72];
	fma.rn.f32 	%f77, %f2, %f75, %f76;
	add.s64 	%rd73, %rd14, %rd70;
	st.global.f32 	[%rd73], %f77;
$L__BB1_44:
	add.s32 	%r29, %r27, 256;
	setp.ge.s32 	%p29, %r29, %r4;
	@%p29 bra 	$L__BB1_46;
	mul.wide.s32 	%rd74, %r29, 4;
	add.s64 	%rd75, %rd12, %rd74;
	ld.global.f32 	%f78, [%rd75];
	add.s64 	%rd76, %rd13, %rd74;
	ld.global.f32 	%f79, [%rd76];
	fma.rn.f32 	%f80, %f2, %f78, %f79;
	add.s64 	%rd77, %rd14, %rd74;
	st.global.f32 	[%rd77], %f80;
$L__BB1_46:
	add.s32 	%r30, %r27, 384;
	setp.ge.s32 	%p30, %r30, %r4;
	@%p30 bra 	$L__BB1_48;
	mul.wide.s32 	%rd78, %r30, 4;
	add.s64 	%rd79, %rd12, %rd78;
	ld.global.f32 	%f81, [%rd79];
	add.s64 	%rd80, %rd13, %rd78;
	ld.global.f32 	%f82, [%rd80];
	fma.rn.f32 	%f83, %f2, %f81, %f82;
	add.s64 	%rd81, %rd14, %rd78;
	st.global.f32 	[%rd81], %f83;
$L__BB1_48:
	add.s32 	%r75, %r75, 4;
$L__BB1_49:
	setp.eq.s32 	%p31, %r26, 0;
	@%p31 bra 	$L__BB1_59;
	setp.eq.s32 	%p32, %r26, 1;
	@%p32 bra 	$L__BB1_56;
	shl.b32 	%r67, %r75, 7;
	add.s32 	%r33, %r67, %r6;
	setp.ge.s32 	%p33, %r33, %r4;
	@%p33 bra 	$L__BB1_53;
	mul.wide.s32 	%rd82, %r33, 4;
	add.s64 	%rd83, %rd12, %rd82;
	ld.global.f32 	%f84, [%rd83];
	add.s64 	%rd84, %rd13, %rd82;
	ld.global.f32 	%f85, [%rd84];
	fma.rn.f32 	%f86, %f2, %f84, %f85;
	add.s64 	%rd85, %rd14, %rd82;
	st.global.f32 	[%rd85], %f86;
$L__BB1_53:
	add.s32 	%r34, %r33, 128;
	setp.ge.s32 	%p34, %r34, %r4;
	@%p34 bra 	$L__BB1_55;
	mul.wide.s32 	%rd86, %r34, 4;
	add.s64 	%rd87, %rd12, %rd86;
	ld.global.f32 	%f87, [%rd87];
	add.s64 	%rd88, %rd13, %rd86;
	ld.global.f32 	%f88, [%rd88];
	fma.rn.f32 	%f89, %f2, %f87, %f88;
	add.s64 	%rd89, %rd14, %rd86;
	st.global.f32 	[%rd89], %f89;
$L__BB1_55:
	add.s32 	%r75, %r75, 2;
$L__BB1_56:
	and.b32  	%r68, %r44, 1;
	setp.eq.b32 	%p35, %r68, 1;
	not.pred 	%p36, %p35;
	@%p36 bra 	$L__BB1_59;
	shl.b32 	%r69, %r75, 7;
	add.s32 	%r37, %r69, %r6;
	setp.ge.s32 	%p37, %r37, %r4;
	@%p37 bra 	$L__BB1_59;
	mul.wide.s32 	%rd90, %r37, 4;
	add.s64 	%rd91, %rd12, %rd90;
	ld.global.f32 	%f90, [%rd91];
	add.s64 	%rd92, %rd13, %rd90;
	ld.global.f32 	%f91, [%rd92];
	fma.rn.f32 	%f92, %f2, %f90, %f91;
	add.s64 	%rd93, %rd14, %rd90;
	st.global.f32 	[%rd93], %f92;
$L__BB1_59:
	ret;

}
	// .globl	_ZN3cub18CUB_300001_SM_10006detail9transform16transform_kernelINS2_10policy_hubILb1EN4cuda3std3__45tupleIJN6thrust24THRUST_300001_SM_1000_NS6detail15normal_iteratorINSA_10device_ptrIfEEEESF_EEEE10policy1000El5saxpySF_JPfSK_EEEvT0_iT1_T2_DpNS2_10kernel_argIT3_EE
.visible .entry _ZN3cub18CUB_300001_SM_10006detail9transform16transform_kernelINS2_10policy_hubILb1EN4cuda3std3__45tupleIJN6thrust24THRUST_300001_SM_1000_NS6detail15normal_iteratorINSA_10device_ptrIfEEEESF_EEEE10policy1000El5saxpySF_JPfSK_EEEvT0_iT1_T2_DpNS2_10kernel_argIT3_EE(
	.param .u64 _ZN3cub18CUB_300001_SM_10006detail9transform16transform_kernelINS2_10policy_hubILb1EN4cuda3std3__45tupleIJN6thrust24THRUST_300001_SM_1000_NS6detail15normal_iteratorINSA_10device_ptrIfEEEESF_EEEE10policy1000El5saxpySF_JPfSK_EEEvT0_iT1_T2_DpNS2_10kernel_argIT3_EE_param_0,
	.param .u32 _ZN3cub18CUB_300001_SM_10006detail9transform16transform_kernelINS2_10policy_hubILb1EN4cuda3std3__45tupleIJN6thrust24THRUST_300001_SM_1000_NS6detail15normal_iteratorINSA_10device_ptrIfEEEESF_EEEE10policy1000El5saxpySF_JPfSK_EEEvT0_iT1_T2_DpNS2_10kernel_argIT3_EE_param_1,
	.param .align 4 .b8 _ZN3cub18CUB_300001_SM_10006detail9transform16transform_kernelINS2_10policy_hubILb1EN4cuda3std3__45tupleIJN6thrust24THRUST_300001_SM_1000_NS6detail15normal_iteratorINSA_10device_ptrIfEEEESF_EEEE10policy1000El5saxpySF_JPfSK_EEEvT0_iT1_T2_DpNS2_10kernel_argIT3_EE_param_2[4],
	.param .align 8 .b8 _ZN3cub18CUB_300001_SM_10006detail9transform16transform_kernelINS2_10policy_hubILb1EN4cuda3std3__45tupleIJN6thrust24THRUST_300001_SM_1000_NS6detail15normal_iteratorINSA_10device_ptrIfEEEESF_EEEE10policy1000El5saxpySF_JPfSK_EEEvT0_iT1_T2_DpNS2_10kernel_argIT3_EE_param_3[8],
	.param .align 8 .b8 _ZN3cub18CUB_300001_SM_10006detail9transform16transform_kernelINS2_10policy_hubILb1EN4cuda3std3__45tupleIJN6thrust24THRUST_300001_SM_1000_NS6detail15normal_iteratorINSA_10device_ptrIfEEEESF_EEEE10policy1000El5saxpySF_JPfSK_EEEvT0_iT1_T2_DpNS2_10kernel_argIT3_EE_param_4[16],
	.param .align 8 .b8 _ZN3cub18CUB_300001_SM_10006detail9transform16transform_kernelINS2_10policy_hubILb1EN4cuda3std3__45tupleIJN6thrust24THRUST_300001_SM_1000_NS6detail15normal_iteratorINSA_10device_ptrIfEEEESF_EEEE10policy1000El5saxpySF_JPfSK_EEEvT0_iT1_T2_DpNS2_10kernel_argIT3_EE_param_5[16]
)
.maxntid 128
{
	.reg .pred 	%p<38>;
	.reg .b32 	%r<78>;
	.reg .b32 	%f<93>;
	.reg .b64 	%rd<103>;

	ld.param.f32 	%f2, [_ZN3cub18CUB_300001_SM_10006detail9transform16transform_kernelINS2_10policy_hubILb1EN4cuda3std3__45tupleIJN6thrust24THRUST_300001_SM_1000_NS6detail15normal_iteratorINSA_10device_ptrIfEEEESF_EEEE10policy1000El5saxpySF_JPfSK_EEEvT0_iT1_T2_DpNS2_10kernel_argIT3_EE_param_2];
	ld.param.u64 	%rd30, [_ZN3cub18CUB_300001_SM_10006detail9transform16transform_kernelINS2_10policy_hubILb1EN4cuda3std3__45tupleIJN6thrust24THRUST_300001_SM_1000_NS6detail15normal_iteratorINSA_10device_ptrIfEEEESF_EEEE10policy1000El5saxpySF_JPfSK_EEEvT0_iT1_T2_DpNS2_10kernel_argIT3_EE_param_0];
	ld.param.u64 	%rd28, [_ZN3cub18CUB_300001_SM_10006detail9transform16transform_kernelINS2_10policy_hubILb1EN4cuda3std3__45tupleIJN6thrust24THRUST_300001_SM_1000_NS6detail15normal_iteratorINSA_10device_ptrIfEEEESF_EEEE10policy1000El5saxpySF_JPfSK_EEEvT0_iT1_T2_DpNS2_10kernel_argIT3_EE_param_5];
	ld.param.u64 	%rd26, [_ZN3cub18CUB_300001_SM_10006detail9transform16transform_kernelINS2_10policy_hubILb1EN4cuda3std3__45tupleIJN6thrust24THRUST_300001_SM_1000_NS6detail15normal_iteratorINSA_10device_ptrIfEEEESF_EEEE10policy1000El5saxpySF_JPfSK_EEEvT0_iT1_T2_DpNS2_10kernel_argIT3_EE_param_4];
	ld.param.u64 	%rd31, [_ZN3cub18CUB_300001_SM_10006detail9transform16transform_kernelINS2_10policy_hubILb1EN4cuda3std3__45tupleIJN6thrust24THRUST_300001_SM_1000_NS6detail15normal_iteratorINSA_10device_ptrIfEEEESF_EEEE10policy1000El5saxpySF_JPfSK_EEEvT0_iT1_T2_DpNS2_10kernel_argIT3_EE_param_3];
	ld.param.u32 	%r42, [_ZN3cub18CUB_300001_SM_10006detail9transform16transform_kernelINS2_10policy_hubILb1EN4cuda3std3__45tupleIJN6thrust24THRUST_300001_SM_1000_NS6detail15normal_iteratorINSA_10device_ptrIfEEEESF_EEEE10policy1000El5saxpySF_JPfSK_EEEvT0_iT1_T2_DpNS2_10kernel_argIT3_EE_param_1];
	cvta.to.global.u64 	%rd1, %rd31;
	cvta.to.global.u64 	%rd2, %rd26;
	cvta.to.global.u64 	%rd3, %rd28;
	shl.b32 	%r1, %r42, 7;
	mov.u32 	%r43, %ctaid.x;
	cvt.u64.u32 	%rd32, %r43;
	cvt.s64.s32 	%rd33, %r1;
	mul.lo.s64 	%rd4, %rd33, %rd32;
	sub.s64 	%rd34, %rd30, %rd4;
	min.s64 	%rd35, %rd34, %rd33;
	cvt.u32.u64 	%r2, %rd35;
	shl.b32 	%r3, %r2, 2;
	mov.u32 	%r4, %tid.x;
	shl.b32 	%r68, %r4, 7;
	setp.ge.s32 	%p1, %r68, %r3;
	@%p1 bra 	$L__BB2_5;
	shl.b64 	%rd5, %rd4, 2;
	add.s64 	%rd36, %rd2, %rd5;
	mul.wide.u32 	%rd6, %r4, 128;
	add.s64 	%rd100, %rd36, %rd6;
	mov.u32 	%r67, %r68;
$L__BB2_2:
	.pragma "nounroll";
	// begin inline asm
	prefetch.global.L2 [%rd100];
	// end inline asm
	add.s32 	%r67, %r67, 16384;
	add.s64 	%rd100, %rd100, 16384;
	setp.lt.s32 	%p2, %r67, %r3;
	@%p2 bra 	$L__BB2_2;
	add.s64 	%rd38, %rd3, %rd5;
	add.s64 	%rd101, %rd38, %rd6;
$L__BB2_4:
	.pragma "nounroll";
	// begin inline asm
	prefetch.global.L2 [%rd101];
	// end inline asm
	add.s32 	%r68, %r68, 16384;
	add.s64 	%rd101, %rd101, 16384;
	setp.lt.s32 	%p3, %r68, %r3;
	@%p3 bra 	$L__BB2_4;
$L__BB2_5:
	shl.b64 	%rd102, %rd4, 2;
	add.s64 	%rd13, %rd2, %rd102;
	add.s64 	%rd14, %rd3, %rd102;
	add.s64 	%rd15, %rd1, %rd102;
	setp.eq.s32 	%p4, %r1, %r2;
	@%p4 bra 	$L__BB2_47;
	setp.lt.s32 	%p5, %r42, 1;
	@%p5 bra 	$L__BB2_59;
	and.b32  	%r10, %r42, 7;
	setp.lt.u32 	%p6, %r42, 8;
	mov.b32 	%r75, 0;
	@%p6 bra 	$L__BB2_26;
	and.b32  	%r75, %r42, 2147483640;
	mov.b32 	%r71, 0;
$L__BB2_9:
	.pragma "nounroll";
	shl.b32 	%r46, %r71, 7;
	add.s32 	%r21, %r46, %r4;
	setp.ge.s32 	%p7, %r21, %r2;
	@%p7 bra 	$L__BB2_11;
	mul.wide.u32 	%rd41, %r21, 4;
	add.s64 	%rd42, %rd13, %rd41;
	ld.global.f32 	%f3, [%rd42];
	add.s64 	%rd43, %rd14, %rd41;
	ld.global.f32 	%f4, [%rd43];
	fma.rn.f32 	%f5, %f2, %f3, %f4;
	add.s64 	%rd44, %rd15, %rd41;
	st.global.f32 	[%rd44], %f5;
$L__BB2_11:
	add.s32 	%r47, %r21, 128;
	setp.ge.s32 	%p8, %r47, %r2;
	mul.wide.s32 	%rd45, %r47, 4;
	add.s64 	%rd23, %rd13, %rd45;
	add.s64 	%rd24, %rd14, %rd45;
	add.s64 	%rd25, %rd15, %rd45;
	@%p8 bra 	$L__BB2_13;
	ld.global.f32 	%f6, [%rd23];
	ld.global.f32 	%f7, [%rd24];
	fma.rn.f32 	%f8, %f2, %f6, %f7;
	st.global.f32 	[%rd25], %f8;
$L__BB2_13:
	add.s32 	%r48, %r21, 256;
	setp.ge.s32 	%p9, %r48, %r2;
	@%p9 bra 	$L__BB2_15;
	ld.global.f32 	%f9, [%rd23+512];
	ld.global.f32 	%f10, [%rd24+512];
	fma.rn.f32 	%f11, %f2, %f9, %f10;
	st.global.f32 	[%rd25+512], %f11;
$L__BB2_15:
	add.s32 	%r49, %r21, 384;
	setp.ge.s32 	%p10, %r49, %r2;
	@%p10 bra 	$L__BB2_17;
	ld.global.f32 	%f12, [%rd23+1024];
	ld.global.f32 	%f13, [%rd24+1024];
	fma.rn.f32 	%f14, %f2, %f12, %f13;
	st.global.f32 	[%rd25+1024], %f14;
$L__BB2_17:
	add.s32 	%r50, %r21, 512;
	setp.ge.s32 	%p11, %r50, %r2;
	@%p11 bra 	$L__BB2_19;
	ld.global.f32 	%f15, [%rd23+1536];
	ld.global.f32 	%f16, [%rd24+1536];
	fma.rn.f32 	%f17, %f2, %f15, %f16;
	st.global.f32 	[%rd25+1536], %f17;
$L__BB2_19:
	add.s32 	%r51, %r21, 640;
	setp.ge.s32 	%p12, %r51, %r2;
	@%p12 bra 	$L__BB2_21;
	ld.global.f32 	%f18, [%rd23+2048];
	ld.global.f32 	%f19, [%rd24+2048];
	fma.rn.f32 	%f20, %f2, %f18, %f19;
	st.global.f32 	[%rd25+2048], %f20;
$L__BB2_21:
	add.s32 	%r52, %r21, 768;
	setp.ge.s32 	%p13, %r52, %r2;
	@%p13 bra 	$L__BB2_23;
	ld.global.f32 	%f21, [%rd23+2560];
	ld.global.f32 	%f22, [%rd24+2560];
	fma.rn.f32 	%f23, %f2, %f21, %f22;
	st.global.f32 	[%rd25+2560], %f23;
$L__BB2_23:
	add.s32 	%r53, %r21, 896;
	setp.ge.s32 	%p14, %r53, %r2;
	@%p14 bra 	$L__BB2_25;
	ld.global.f32 	%f24, [%rd23+3072];
	ld.global.f32 	%f25, [%rd24+3072];
	fma.rn.f32 	%f26, %f2, %f24, %f25;
	st.global.f32 	[%rd25+3072], %f26;
$L__BB2_25:
	add.s32 	%r71, %r71, 8;
	setp.eq.s32 	%p15, %r71, %r75;
	@%p15 bra 	$L__BB2_26;
	bra.uni 	$L__BB2_9;
$L__BB2_26:
	setp.eq.s32 	%p16, %r10, 0;
	@%p16 bra 	$L__BB2_59;
	and.b32  	%r30, %r42, 3;
	setp.lt.u32 	%p17, %r10, 4;
	@%p17 bra 	$L__BB2_37;
	shl.b32 	%r54, %r75, 7;
	add.s32 	%r31, %r54, %r4;
	setp.ge.s32 	%p18, %r31, %r2;
	@%p18 bra 	$L__BB2_30;
	mul.wide.s32 	%rd46, %r31, 4;
	add.s64 	%rd47, %rd13, %rd46;
	ld.global.f32 	%f27, [%rd47];
	add.s64 	%rd48, %rd14, %rd46;
	ld.global.f32 	%f28, [%rd48];
	fma.rn.f32 	%f29, %f2, %f27, %f28;
	add.s64 	%rd49, %rd15, %rd46;
	st.global.f32 	[%rd49], %f29;
$L__BB2_30:
	add.s32 	%r32, %r31, 128;
	setp.ge.s32 	%p19, %r32, %r2;
	@%p19 bra 	$L__BB2_32;
	mul.wide.s32 	%rd50, %r32, 4;
	add.s64 	%rd51, %rd13, %rd50;
	ld.global.f32 	%f30, [%rd51];
	add.s64 	%rd52, %rd14, %rd50;
	ld.global.f32 	%f31, [%rd52];
	fma.rn.f32 	%f32, %f2, %f30, %f31;
	add.s64 	%rd53, %rd15, %rd50;
	st.global.f32 	[%rd53], %f32;
$L__BB2_32:
	add.s32 	%r33, %r31, 256;
	setp.ge.s32 	%p20, %r33, %r2;
	@%p20 bra 	$L__BB2_34;
	mul.wide.s32 	%rd54, %r33, 4;
	add.s64 	%rd55, %rd13, %rd54;
	ld.global.f32 	%f33, [%rd55];
	add.s64 	%rd56, %rd14, %rd54;
	ld.global.f32 	%f34, [%rd56];
	fma.rn.f32 	%f35, %f2, %f33, %f34;
	add.s64 	%rd57, %rd15, %rd54;
	st.global.f32 	[%rd57], %f35;
$L__BB2_34:
	add.s32 	%r34, %r31, 384;
	setp.ge.s32 	%p21, %r34, %r2;
	@%p21 bra 	$L__BB2_36;
	mul.wide.s32 	%rd58, %r34, 4;
	add.s64 	%rd59, %rd13, %rd58;
	ld.global.f32 	%f36, [%rd59];
	add.s64 	%rd60, %rd14, %rd58;
	ld.global.f32 	%f37, [%rd60];
	fma.rn.f32 	%f38, %f2, %f36, %f37;
	add.s64 	%rd61, %rd15, %rd58;
	st.global.f32 	[%rd61], %f38;
$L__BB2_36:
	add.s32 	%r75, %r75, 4;
$L__BB2_37:
	setp.eq.s32 	%p22, %r30, 0;
	@%p22 bra 	$L__BB2_59;
	setp.eq.s32 	%p23, %r30, 1;
	@%p23 bra 	$L__BB2_44;
	shl.b32 	%r55, %r75, 7;
	add.s32 	%r37, %r55, %r4;
	setp.ge.s32 	%p24, %r37, %r2;
	@%p24 bra 	$L__BB2_41;
	mul.wide.s32 	%rd62, %r37, 4;
	add.s64 	%rd63, %rd13, %rd62;
	ld.global.f32 	%f39, [%rd63];
	add.s64 	%rd64, %rd14, %rd62;
	ld.global.f32 	%f40, [%rd64];
	fma.rn.f32 	%f41, %f2, %f39, %f40;
	add.s64 	%rd65, %rd15, %rd62;
	st.global.f32 	[%rd65], %f41;
$L__BB2_41:
	add.s32 	%r38, %r37, 128;
	setp.ge.s32 	%p25, %r38, %r2;
	@%p25 bra 	$L__BB2_43;
	mul.wide.s32 	%rd66, %r38, 4;
	add.s64 	%rd67, %rd13, %rd66;
	ld.global.f32 	%f42, [%rd67];
	add.s64 	%rd68, %rd14, %rd66;
	ld.global.f32 	%f43, [%rd68];
	fma.rn.f32 	%f44, %f2, %f42, %f43;
	add.s64 	%rd69, %rd15, %rd66;
	st.global.f32 	[%rd69], %f44;
$L__BB2_43:
	add.s32 	%r75, %r75, 2;
$L__BB2_44:
	and.b32  	%r56, %r42, 1;
	setp.eq.b32 	%p26, %r56, 1;
	not.pred 	%p27, %p26;
	@%p27 bra 	$L__BB2_59;
	shl.b32 	%r57, %r75, 7;
	add.s32 	%r41, %r57, %r4;
	setp.ge.s32 	%p28, %r41, %r2;
	@%p28 bra 	$L__BB2_59;
	mul.wide.s32 	%rd70, %r41, 4;
	add.s64 	%rd71, %rd13, %rd70;
	ld.global.f32 	%f45, [%rd71];
	add.s64 	%rd72, %rd14, %rd70;
	ld.global.f32 	%f46, [%rd72];
	fma.rn.f32 	%f47, %f2, %f45, %f46;
	add.s64 	%rd73, %rd15, %rd70;
	st.global.f32 	[%rd73], %f47;
	bra.uni 	$L__BB2_59;
$L__BB2_47:
	setp.lt.s32 	%p29, %r42, 1;
	@%p29 bra 	$L__BB2_59;
	and.b32  	%r12, %r42, 7;
	setp.lt.u32 	%p30, %r42, 8;
	mov.b32 	%r73, 0;
	@%p30 bra 	$L__BB2_51;
	and.b32  	%r59, %r42, 2147483640;
	neg.s32 	%r70, %r59;
	mul.wide.u32 	%rd74, %r4, 4;
	add.s64 	%rd16, %rd1, %rd74;
	add.s64 	%rd75, %rd102, 1536;
	add.s64 	%rd18, %rd2, %rd75;
	add.s32 	%r69, %r4, 128;
	add.s64 	%rd19, %rd3, %rd75;
	add.s64 	%rd20, %rd1, %rd75;
$L__BB2_50:
	.pragma "nounroll";
	and.b32  	%r73, %r42, 2147483640;
	mul.wide.s32 	%rd76, %r69, 4;
	add.s64 	%rd77, %rd18, %rd76;
	add.s64 	%rd78, %rd19, %rd76;
	add.s64 	%rd79, %rd20, %rd76;
	cvta.to.global.u64 	%rd80, %rd26;
	mul.wide.u32 	%rd81, %r4, 4;
	add.s64 	%rd82, %rd80, %rd81;
	add.s64 	%rd83, %rd82, %rd102;
	ld.global.f32 	%f48, [%rd83];
	cvta.to.global.u64 	%rd84, %rd28;
	add.s64 	%rd85, %rd84, %rd81;
	add.s64 	%rd86, %rd85, %rd102;
	ld.global.f32 	%f49, [%rd86];
	fma.rn.f32 	%f50, %f2, %f48, %f49;
	add.s64 	%rd87, %rd16, %rd102;
	st.global.f32 	[%rd87], %f50;
	ld.global.f32 	%f51, [%rd77+-1536];
	ld.global.f32 	%f52, [%rd78+-1536];
	fma.rn.f32 	%f53, %f2, %f51, %f52;
	st.global.f32 	[%rd79+-1536], %f53;
	ld.global.f32 	%f54, [%rd77+-1024];
	ld.global.f32 	%f55, [%rd78+-1024];
	fma.rn.f32 	%f56, %f2, %f54, %f55;
	st.global.f32 	[%rd79+-1024], %f56;
	ld.global.f32 	%f57, [%rd77+-512];
	ld.global.f32 	%f58, [%rd78+-512];
	fma.rn.f32 	%f59, %f2, %f57, %f58;
	st.global.f32 	[%rd79+-512], %f59;
	ld.global.f32 	%f60, [%rd77];
	ld.global.f32 	%f61, [%rd78];
	fma.rn.f32 	%f62, %f2, %f60, %f61;
	st.global.f32 	[%rd79], %f62;
	ld.global.f32 	%f63, [%rd77+512];
	ld.global.f32 	%f64, [%rd78+512];
	fma.rn.f32 	%f65, %f2, %f63, %f64;
	st.global.f32 	[%rd79+512], %f65;
	ld.global.f32 	%f66, [%rd77+1024];
	ld.global.f32 	%f67, [%rd78+1024];
	fma.rn.f32 	%f68, %f2, %f66, %f67;
	st.global.f32 	[%rd79+1024], %f68;
	ld.global.f32 	%f69, [%rd77+1536];
	ld.global.f32 	%f70, [%rd78+1536];
	fma.rn.f32 	%f71, %f2, %f69, %f70;
	st.global.f32 	[%rd79+1536], %f71;
	add.s32 	%r70, %r70, 8;
	add.s64 	%rd102, %rd102, 4096;
	add.s32 	%r69, %r69, 1024;
	setp.eq.s32 	%p31, %r70, 0;
	@%p31 bra 	$L__BB2_51;
	bra.uni 	$L__BB2_50;
$L__BB2_51:
	setp.eq.s32 	%p32, %r12, 0;
	@%p32 bra 	$L__BB2_59;
	and.b32  	%r24, %r42, 3;
	setp.lt.u32 	%p33, %r12, 4;
	@%p33 bra 	$L__BB2_54;
	shl.b32 	%r60, %r73, 7;
	add.s32 	%r61, %r60, %r4;
	mul.wide.s32 	%rd88, %r61, 4;
	add.s64 	%rd89, %rd13, %rd88;
	ld.global.f32 	%f72, [%rd89];
	add.s64 	%rd90, %rd14, %rd88;
	ld.global.f32 	%f73, [%rd90];
	fma.rn.f32 	%f74, %f2, %f72, %f73;
	add.s64 	%rd91, %rd15, %rd88;
	st.global.f32 	[%rd91], %f74;
	ld.global.f32 	%f75, [%rd89+512];
	ld.global.f32 	%f76, [%rd90+512];
	fma.rn.f32 	%f77, %f2, %f75, %f76;
	st.global.f32 	[%rd91+512], %f77;
	ld.global.f32 	%f78, [%rd89+1024];
	ld.global.f32 	%f79, [%rd90+1024];
	fma.rn.f32 	%f80, %f2, %f78, %f79;
	st.global.f32 	[%rd91+1024], %f80;
	ld.global.f32 	%f81, [%rd89+1536];
	ld.global.f32 	%f82, [%rd90+1536];
	fma.rn.f32 	%f83, %f2, %f81, %f82;
	st.global.f32 	[%rd91+1536], %f83;
	add.s32 	%r73, %r73, 4;
$L__BB2_54:
	setp.eq.s32 	%p34, %r24, 0;
	@%p34 bra 	$L__BB2_59;
	setp.eq.s32 	%p35, %r24, 1;
	@%p35 bra 	$L__BB2_57;
	shl.b32 	%r62, %r73, 7;
	add.s32 	%r63, %r62, %r4;
	mul.wide.s32 	%rd92, %r63, 4;
	add.s64 	%rd93, %rd13, %rd92;
	ld.global.f32 	%f84, [%rd93];
	add.s64 	%rd94, %rd14, %rd92;
	ld.global.f32 	%f85, [%rd94];
	fma.rn.f32 	%f86, %f2, %f84, %f85;
	add.s64 	%rd95, %rd15, %rd92;
	st.global.f32 	[%rd95], %f86;
	ld.global.f32 	%f87, [%rd93+512];
	ld.global.f32 	%f88, [%rd94+512];
	fma.rn.f32 	%f89, %f2, %f87, %f88;
	st.global.f32 	[%rd95+512], %f89;
	add.s32 	%r73, %r73, 2;
$L__BB2_57:
	and.b32  	%r64, %r42, 1;
	setp.eq.b32 	%p36, %r64, 1;
	not.pred 	%p37, %p36;
	@%p37 bra 	$L__BB2_59;
	shl.b32 	%r65, %r73, 7;
	add.s32 	%r66, %r65, %r4;
	mul.wide.s32 	%rd96, %r66, 4;
	add.s64 	%rd97, %rd13, %rd96;
	ld.global.f32 	%f90, [%rd97];
	add.s64 	%rd98, %rd14, %rd96;
	ld.global.f32 	%f91, [%rd98];
	fma.rn.f32 	%f92, %f2, %f90, %f91;
	add.s64 	%rd99, %rd15, %rd96;
	st.global.f32 	[%rd99], %f92;
$L__BB2_59:
	ret;

}


// ===== COMPILED SASS (sm_100) =====

	.target	sm_100

	.elftype	@"ET_EXEC"


//--------------------- .note.nv.tkinfo           --------------------------
	.section	.note.nv.tkinfo,"",@"SHT_NOTE"
	.sectionflags	@"SHF_NOTE_NV_TKINFO"
	.tkinfo
        /*0018*/ 	.word	0x00000002
        /*0030*/ 	.string	""
        /*0030*/ 	.string	"ptxas"
        /*0030*/ 	.string	"Cuda compilation tools, release 13.0, V13.0.88"
        /*0030*/ 	.string	"Build cuda_13.0.r13.0/compiler.36424714_0"
        /*0030*/ 	.string	"-arch sm_100 -m 64 "



//--------------------- .note.nv.cuinfo           --------------------------
	.section	.note.nv.cuinfo,"",@"SHT_NOTE"
	.sectionflags	@"SHF_NOTE_NV_CUINFO"
        /*0018*/ 	.short	0x0002
        /*001a*/ 	.short	0x0064
        /*001c*/ 	.short	0x0082
	.zero		2


//--------------------- .nv.info                  --------------------------
	.section	.nv.info,"",@"SHT_CUDA_INFO"
	.align	4


	//----- nvinfo : EIATTR_REGCOUNT
	.align		4
        /*0000*/ 	.byte	0x04, 0x2f
        /*0002*/ 	.short	(.L_46 - .L_45)
	.align		4
.L_45:
        /*0004*/ 	.word	index@(_ZN3cub18CUB_300001_SM_10006detail11EmptyKernelIvEEvv)
        /*0008*/ 	.word	0x00000004


	//----- nvinfo : EIATTR_FRAME_SIZE
	.align		4
.L_46:
        /*000c*/ 	.byte	0x04, 0x11
        /*000e*/ 	.short	(.L_48 - .L_47)
	.align		4
.L_47:
        /*0010*/ 	.word	index@(_ZN3cub18CUB_300001_SM_10006detail11EmptyKernelIvEEvv)
        /*0014*/ 	.word	0x00000000


	//----- nvinfo : EIATTR_REGCOUNT
	.align		4
.L_48:
        /*0018*/ 	.byte	0x04, 0x2f
        /*001a*/ 	.short	(.L_50 - .L_49)
	.align		4
.L_49:
        /*001c*/ 	.word	index@(_ZN3cub18CUB_300001_SM_10006detail9transform16transform_kernelINS2_10policy_hubILb1EN4cuda3std3__45tupleIJN6thrust24THRUST_300001_SM_1000_NS6detail15normal_iteratorINSA_10device_ptrIfEEEESF_EEEE10policy1000Ei5saxpySF_JPfSK_EEEvT0_iT1_T2_DpNS2_10kernel_argIT3_EE)
        /*0020*/ 	.word	0x0000001e


	//----- nvinfo : EIATTR_FRAME_SIZE
	.align		4
.L_50:
        /*0024*/ 	.byte	0x04, 0x11
        /*0026*/ 	.short	(.L_52 - .L_51)
	.align		4
.L_51:
        /*0028*/ 	.word	index@(_ZN3cub18CUB_300001_SM_10006detail9transform16transform_kernelINS2_10policy_hubILb1EN4cuda3std3__45tupleIJN6thrust24THRUST_300001_SM_1000_NS6detail15normal_iteratorINSA_10device_ptrIfEEEESF_EEEE10policy1000Ei5saxpySF_JPfSK_EEEvT0_iT1_T2_DpNS2_10kernel_argIT3_EE)
        /*002c*/ 	.word	0x00000000


	//----- nvinfo : EIATTR_REGCOUNT
	.align		4
.L_52:
        /*0030*/ 	.byte	0x04, 0x2f
        /*0032*/ 	.short	(.L_54 - .L_53)
	.align		4
.L_53:
        /*0034*/ 	.word	index@(_ZN3cub18CUB_300001_SM_10006detail9transform16transform_kernelINS2_10policy_hubILb1EN4cuda3std3__45tupleIJN6thrust24THRUST_300001_SM_1000_NS6detail15normal_iteratorINSA_10device_ptrIfEEEESF_EEEE10policy1000El5saxpySF_JPfSK_EEEvT0_iT1_T2_DpNS2_10kernel_argIT3_EE)
        /*0038*/ 	.word	0x00000020


	//----- nvinfo : EIATTR_FRAME_SIZE
	.align		4
.L_54:
        /*003c*/ 	.byte	0x04, 0x11
        /*003e*/ 	.short	(.L_56 - .L_55)
	.align		4
.L_55:
        /*0040*/ 	.word	index@(_ZN3cub18CUB_300001_SM_10006detail9transform16transform_kernelINS2_10policy_hubILb1EN4cuda3std3__45tupleIJN6thrust24THRUST_300001_SM_1000_NS6detail15normal_iteratorINSA_10device_ptrIfEEEESF_EEEE10policy1000El5saxpySF_JPfSK_EEEvT0_iT1_T2_DpNS2_10kernel_argIT3_EE)
        /*0044*/ 	.word	0x00000000


	//----- nvinfo : EIATTR_MIN_STACK_SIZE
	.align		4
.L_56:
        /*0048*/ 	.byte	0x04, 0x12
        /*004a*/ 	.short	(.L_58 - .L_57)
	.align		4
.L_57:
        /*004c*/ 	.word	index@(_ZN3cub18CUB_300001_SM_10006detail9transform16transform_kernelINS2_10policy_hubILb1EN4cuda3std3__45tupleIJN6thrust24THRUST_300001_SM_1000_NS6detail15normal_iteratorINSA_10device_ptrIfEEEESF_EEEE10policy1000El5saxpySF_JPfSK_EEEvT0_iT1_T2_DpNS2_10kernel_argIT3_EE)
        /*0050*/ 	.word	0x00000000


	//----- nvinfo : EIATTR_MIN_STACK_SIZE
	.align		4
.L_58:
        /*0054*/ 	.byte	0x04, 0x12
        /*0056*/ 	.short	(.L_60 - .L_59)
	.align		4
.L_59:
        /*0058*/ 	.word	index@(_ZN3cub18CUB_300001_SM_10006detail9transform16transform_kernelINS2_10policy_hubILb1EN4cuda3std3__45tupleIJN6thrust24THRUST_300001_SM_1000_NS6detail15normal_iteratorINSA_10device_ptrIfEEEESF_EEEE10policy1000Ei5saxpySF_JPfSK_EEEvT0_iT1_T2_DpNS2_10kernel_argIT3_EE)
        /*005c*/ 	.word	0x00000000


	//----- nvinfo : EIATTR_MIN_STACK_SIZE
	.align		4
.L_60:
        /*0060*/ 	.byte	0x04, 0x12
        /*0062*/ 	.short	(.L_62 - .L_61)
	.align		4
.L_61:
        /*0064*/ 	.word	index@(_ZN3cub18CUB_300001_SM_10006detail11EmptyKernelIvEEvv)
        /*0068*/ 	.word	0x00000000
.L_62:


//--------------------- .nv.compat                --------------------------
	.section	.nv.compat,"",@"SHT_CUDA_COMPAT_INFO"
	.align	4
        /*0000*/ 	.byte	0x02, 0x09, 0x00, 0x00, 0x02, 0x02, 0x01, 0x00, 0x02, 0x05, 0x05, 0x00, 0x03, 0x07, 0x01, 0x01
        /*0010*/ 	.byte	0x02, 0x03, 0x00, 0x00, 0x02, 0x06, 0x01, 0x00, 0x04, 0x0b, 0x08, 0x00, 0x09, 0x00, 0x00, 0x00
        /*0020*/ 	.byte	0x00, 0x00, 0x00, 0x00


//--------------------- .nv.info._ZN3cub18CUB_300001_SM_10006detail9transform16transform_kernelINS2_10policy_hubILb1EN4cuda3std3__45tupleIJN6thrust24THRUST_300001_SM_1000_NS6detail15normal_iteratorINSA_10device_ptrIfEEEESF_EEEE10policy1000El5saxpySF_JPfSK_EEEvT0_iT1_T2_DpNS2_10kernel_argIT3_EE --------------------------
	.section	.nv.info._ZN3cub18CUB_300001_SM_10006detail9transform16transform_kernelINS2_10policy_hubILb1EN4cuda3std3__45tupleIJN6thrust24THRUST_300001_SM_1000_NS6detail15normal_iteratorINSA_10device_ptrIfEEEESF_EEEE10policy1000El5saxpySF_JPfSK_EEEvT0_iT1_T2_DpNS2_10kernel_argIT3_EE,"",@"SHT_CUDA_INFO"
	.sectionflags	@""
	.align	4


	//----- nvinfo : EIATTR_CUDA_API_VERSION
	.align		4
        /*0000*/ 	.byte	0x04, 0x37
        /*0002*/ 	.short	(.L_64 - .L_63)
.L_63:
        /*0004*/ 	.word	0x00000082


	//----- nvinfo : EIATTR_KPARAM_INFO
	.align		4
.L_64:
        /*0008*/ 	.byte	0x04, 0x17
        /*000a*/ 	.short	(.L_66 - .L_65)
.L_65:
        /*000c*/ 	.word	0x00000000
        /*0010*/ 	.short	0x0005
        /*0012*/ 	.short	0x0028
        /*0014*/ 	.byte	0x00, 0xf0, 0x41, 0x00


	//----- nvinfo : EIATTR_KPARAM_INFO
	.align		4
.L_66:
        /*0018*/ 	.byte	0x04, 0x17
        /*001a*/ 	.short	(.L_68 - .L_67)
.L_67:
        /*001c*/ 	.word	0x00000000
        /*0020*/ 	.short	0x0004
        /*0022*/ 	.short	0x0018
        /*0024*/ 	.byte	0x00, 0xf0, 0x41, 0x00


	//----- nvinfo : EIATTR_KPARAM_INFO
	.align		4
.L_68:
        /*0028*/ 	.byte	0x04, 0x17
        /*002a*/ 	.short	(.L_70 - .L_69)
.L_69:
        /*002c*/ 	.word	0x00000000
        /*0030*/ 	.short	0x0003
        /*0032*/ 	.short	0x0010
        /*0034*/ 	.byte	0x00, 0xf0, 0x21, 0x00


	//----- nvinfo : EIATTR_KPARAM_INFO
	.align		4
.L_70:
        /*0038*/ 	.byte	0x04, 0x17
        /*003a*/ 	.short	(.L_72 - .L_71)
.L_71:
        /*003c*/ 	.word	0x00000000
        /*0040*/ 	.short	0x0002
        /*0042*/ 	.short	0x000c
        /*0044*/ 	.byte	0x00, 0xf0, 0x11, 0x00


	//----- nvinfo : EIATTR_KPARAM_INFO
	.align		4
.L_72:
        /*0048*/ 	.byte	0x04, 0x17
        /*004a*/ 	.short	(.L_74 - .L_73)
.L_73:
        /*004c*/ 	.word	0x00000000
        /*0050*/ 	.short	0x0001
        /*0052*/ 	.short	0x0008
        /*0054*/ 	.byte	0x00, 0xf0, 0x11, 0x00


	//----- nvinfo : EIATTR_KPARAM_INFO
	.align		4
.L_74:
        /*0058*/ 	.byte	0x04, 0x17
        /*005a*/ 	.short	(.L_76 - .L_75)
.L_75:
        /*005c*/ 	.word	0x00000000
        /*0060*/ 	.short	0x0000
        /*0062*/ 	.short	0x0000
        /*0064*/ 	.byte	0x00, 0xf0, 0x21, 0x00


	//----- nvinfo : EIATTR_SPARSE_MMA_MASK
	.align		4
.L_76:
        /*0068*/ 	.byte	0x03, 0x50
        /*006a*/ 	.short	0x0000


	//----- nvinfo : EIATTR_MAXREG_COUNT
	.align		4
        /*006c*/ 	.byte	0x03, 0x1b
        /*006e*/ 	.short	0x00ff


	//----- nvinfo : EIATTR_MERCURY_ISA_VERSION
	.align		4
        /*0070*/ 	.byte	0x03, 0x5f
        /*0072*/ 	.short	0x0101


	//----- nvinfo : EIATTR_VRC_CTA_INIT_COUNT
	.align		4
        /*0074*/ 	.byte	0x02, 0x4a
	.zero		1
	.zero		1


	//----- nvinfo : EIATTR_EXIT_INSTR_OFFSETS
	.align		4
        /*0078*/ 	.byte	0x04, 0x1c
        /*007a*/ 	.short	(.L_78 - .L_77)


	//   ....[0]....
.L_77:
        /*007c*/ 	.word	0x000003e0


	//   ....[1]....
        /*0080*/ 	.word	0x00000c90


	//   ....[2]....
        /*0084*/ 	.word	0x00000f80


	//   ....[3]....
        /*0088*/ 	.word	0x00001120


	//   ....[4]....
        /*008c*/ 	.word	0x00001150


	//   ....[5]....
        /*0090*/ 	.word	0x000011e0


	//   ....[6]....
        /*0094*/ 	.word	0x00001200


	//   ....[7]....
        /*0098*/ 	.word	0x00001700


	//   ....[8]....
        /*009c*/ 	.word	0x00001960


	//   ....[9]....
        /*00a0*/ 	.word	0x00001a90


	//   ....[10]....
        /*00a4*/ 	.word	0x00001b30


	//----- nvinfo : EIATTR_MAX_THREADS
	.align		4
.L_78:
        /*00a8*/ 	.byte	0x04, 0x05
        /*00aa*/ 	.short	(.L_80 - .L_79)
.L_79:
        /*00ac*/ 	.word	0x00000080
        /*00b0*/ 	.word	0x00000001
        /*00b4*/ 	.word	0x00000001


	//----- nvinfo : EIATTR_CRS_STACK_SIZE
	.align		4
.L_80:
        /*00b8*/ 	.byte	0x04, 0x1e
        /*00ba*/ 	.short	(.L_82 - .L_81)
.L_81:
        /*00bc*/ 	.word	0x00000000


	//----- nvinfo : EIATTR_CBANK_PARAM_SIZE
	.align		4
.L_82:
        /*00c0*/ 	.byte	0x03, 0x19
        /*00c2*/ 	.short	0x0038


	//----- nvinfo : EIATTR_PARAM_CBANK
	.align		4
        /*00c4*/ 	.byte	0x04, 0x0a
        /*00c6*/ 	.short	(.L_84 - .L_83)
	.align		4
.L_83:
        /*00c8*/ 	.word	index@(.nv.constant0._ZN3cub18CUB_300001_SM_10006detail9transform16transform_kernelINS2_10policy_hubILb1EN4cuda3std3__45tupleIJN6thrust24THRUST_300001_SM_1000_NS6detail15normal_iteratorINSA_10device_ptrIfEEEESF_EEEE10policy1000El5saxpySF_JPfSK_EEEvT0_iT1_T2_DpNS2_10kernel_argIT3_EE)
        /*00cc*/ 	.short	0x0380
        /*00ce*/ 	.short	0x0038


	//----- nvinfo : EIATTR_SW_WAR
	.align		4
.L_84:
        /*00d0*/ 	.byte	0x04, 0x36
        /*00d2*/ 	.short	(.L_86 - .L_85)
.L_85:
        /*00d4*/ 	.word	0x00000008
.L_86:


//--------------------- .nv.info._ZN3cub18CUB_300001_SM_10006detail9transform16transform_kernelINS2_10policy_hubILb1EN4cuda3std3__45tupleIJN6thrust24THRUST_300001_SM_1000_NS6detail15normal_iteratorINSA_10device_ptrIfEEEESF_EEEE10policy1000Ei5saxpySF_JPfSK_EEEvT0_iT1_T2_DpNS2_10kernel_argIT3_EE --------------------------
	.section	.nv.info._ZN3cub18CUB_300001_SM_10006detail9transform16transform_kernelINS2_10policy_hubILb1EN4cuda3std3__45tupleIJN6thrust24THRUST_300001_SM_1000_NS6detail15normal_iteratorINSA_10device_ptrIfEEEESF_EEEE10policy1000Ei5saxpySF_JPfSK_EEEvT0_iT1_T2_DpNS2_10kernel_argIT3_EE,"",@"SHT_CUDA_INFO"
	.sectionflags	@""
	.align	4


	//----- nvinfo : EIATTR_CUDA_API_VERSION
	.align		4
        /*0000*/ 	.byte	0x04, 0x37
        /*0002*/ 	.short	(.L_88 - .L_87)
.L_87:
        /*0004*/ 	.word	0x00000082


	//----- nvinfo : EIATTR_KPARAM_INFO
	.align		4
.L_88:
        /*0008*/ 	.byte	0x04, 0x17
        /*000a*/ 	.short	(.L_90 - .L_89)
.L_89:
        /*000c*/ 	.word	0x00000000
        /*0010*/ 	.short	0x0005
        /*0012*/ 	.short	0x0028
        /*0014*/ 	.byte	0x00, 0xf0, 0x41, 0x00


	//----- nvinfo : EIATTR_KPARAM_INFO
	.align		4
.L_90:
        /*0018*/ 	.byte	0x04, 0x17
        /*001a*/ 	.short	(.L_92 - .L_91)
.L_91:
        /*001c*/ 	.word	0x00000000
        /*0020*/ 	.short	0x0004
        /*0022*/ 	.short	0x0018
        /*0024*/ 	.byte	0x00, 0xf0, 0x41, 0x00


	//----- nvinfo : EIATTR_KPARAM_INFO
	.align		4
.L_92:
        /*0028*/ 	.byte	0x04, 0x17
        /*002a*/ 	.short	(.L_94 - .L_93)
.L_93:
        /*002c*/ 	.word	0x00000000
        /*0030*/ 	.short	0x0003
        /*0032*/ 	.short	0x0010
        /*0034*/ 	.byte	0x00, 0xf0, 0x21, 0x00


	//----- nvinfo : EIATTR_KPARAM_INFO
	.align		4
.L_94:
        /*0038*/ 	.byte	0x04, 0x17
        /*003a*/ 	.short	(.L_96 - .L_95)
.L_95:
        /*003c*/ 	.word	0x00000000
        /*0040*/ 	.short	0x0002
        /*0042*/ 	.short	0x0008
        /*0044*/ 	.byte	0x00, 0xf0, 0x11, 0x00


	//----- nvinfo : EIATTR_KPARAM_INFO
	.align		4
.L_96:
        /*0048*/ 	.byte	0x04, 0x17
        /*004a*/ 	.short	(.L_98 - .L_97)
.L_97:
        /*004c*/ 	.word	0x00000000
        /*0050*/ 	.short	0x0001
        /*0052*/ 	.short	0x0004
        /*0054*/ 	.byte	0x00, 0xf0, 0x11, 0x00


	//----- nvinfo : EIATTR_KPARAM_INFO
	.align		4
.L_98:
        /*0058*/ 	.byte	0x04, 0x17
        /*005a*/ 	.short	(.L_100 - .L_99)
.L_99:
        /*005c*/ 	.word	0x00000000
        /*0060*/ 	.short	0x0000
        /*0062*/ 	.short	0x0000
        /*0064*/ 	.byte	0x00, 0xf0, 0x11, 0x00


	//----- nvinfo : EIATTR_SPARSE_MMA_MASK
	.align		4
.L_100:
        /*0068*/ 	.byte	0x03, 0x50
        /*006a*/ 	.short	0x0000


	//----- nvinfo : EIATTR_MAXREG_COUNT
	.align		4
        /*006c*/ 	.byte	0x03, 0x1b
        /*006e*/ 	.short	0x00ff


	//----- nvinfo : EIATTR_MERCURY_ISA_VERSION
	.align		4
        /*0070*/ 	.byte	0x03, 0x5f
        /*0072*/ 	.short	0x0101


	//----- nvinfo : EIATTR_VRC_CTA_INIT_COUNT
	.align		4
        /*0074*/ 	.byte	0x02, 0x4a
	.zero		1
	.zero		1


	//----- nvinfo : EIATTR_EXIT_INSTR_OFFSETS
	.align		4
        /*0078*/ 	.byte	0x04, 0x1c
        /*007a*/ 	.short	(.L_102 - .L_101)


	//   ....[0]....
.L_101:
        /*007c*/ 	.word	0x000002f0


	//   ....[1]....
        /*0080*/ 	.word	0x00000810


	//   ....[2]....
        /*0084*/ 	.word	0x00000a70


	//   ....[3]....
        /*0088*/ 	.word	0x00000bb0


	//   ....[4]....
        /*008c*/ 	.word	0x00000c60


	//   ....[5]....
        /*0090*/ 	.word	0x00000c90


	//   ....[6]....
        /*0094*/ 	.word	0x00001210


	//   ....[7]....
        /*0098*/ 	.word	0x00001540


	//   ....[8]....
        /*009c*/ 	.word	0x00001700


	//   ....[9]....
        /*00a0*/ 	.word	0x00001730


	//   ....[10]....
        /*00a4*/ 	.word	0x000017d0


	//----- nvinfo : EIATTR_MAX_THREADS
	.align		4
.L_102:
        /*00a8*/ 	.byte	0x04, 0x05
        /*00aa*/ 	.short	(.L_104 - .L_103)
.L_103:
        /*00ac*/ 	.word	0x00000080
        /*00b0*/ 	.word	0x00000001
        /*00b4*/ 	.word	0x00000001


	//----- nvinfo : EIATTR_CRS_STACK_SIZE
	.align		4
.L_104:
        /*00b8*/ 	.byte	0x04, 0x1e
        /*00ba*/ 	.short	(.L_106 - .L_105)
.L_105:
        /*00bc*/ 	.word	0x00000000


	//----- nvinfo : EIATTR_CBANK_PARAM_SIZE
	.align		4
.L_106:
        /*00c0*/ 	.byte	0x03, 0x19
        /*00c2*/ 	.short	0x0038


	//----- nvinfo : EIATTR_PARAM_CBANK
	.align		4
        /*00c4*/ 	.byte	0x04, 0x0a
        /*00c6*/ 	.short	(.L_108 - .L_107)
	.align		4
.L_107:
        /*00c8*/ 	.word	index@(.nv.constant0._ZN3cub18CUB_300001_SM_10006detail9transform16transform_kernelINS2_10policy_hubILb1EN4cuda3std3__45tupleIJN6thrust24THRUST_300001_SM_1000_NS6detail15normal_iteratorINSA_10device_ptrIfEEEESF_EEEE10policy1000Ei5saxpySF_JPfSK_EEEvT0_iT1_T2_DpNS2_10kernel_argIT3_EE)
        /*00cc*/ 	.short	0x0380
        /*00ce*/ 	.short	0x0038


	//----- nvinfo : EIATTR_SW_WAR
	.align		4
.L_108:
        /*00d0*/ 	.byte	0x04, 0x36
        /*00d2*/ 	.short	(.L_110 - .L_109)
.L_109:
        /*00d4*/ 	.word	0x00000008
.L_110:


//--------------------- .nv.info._ZN3cub18CUB_300001_SM_10006detail11EmptyKernelIvEEvv --------------------------
	.section	.nv.info._ZN3cub18CUB_300001_SM_10006detail11EmptyKernelIvEEvv,"",@"SHT_CUDA_INFO"
	.sectionflags	@""
	.align	4


	//----- nvinfo : EIATTR_CUDA_API_VERSION
	.align		4
        /*0000*/ 	.byte	0x04, 0x37
        /*0002*/ 	.short	(.L_112 - .L_111)
.L_111:
        /*0004*/ 	.word	0x00000082


	//----- nvinfo : EIATTR_SPARSE_MMA_MASK
	.align		4
.L_112:
        /*0008*/ 	.byte	0x03, 0x50
        /*000a*/ 	.short	0x0000


	//----- nvinfo : EIATTR_MAXREG_COUNT
	.align		4
        /*000c*/ 	.byte	0x03, 0x1b
        /*000e*/ 	.short	0x00ff


	//----- nvinfo : EIATTR_MERCURY_ISA_VERSION
	.align		4
        /*0010*/ 	.byte	0x03, 0x5f
        /*0012*/ 	.short	0x0101


	//----- nvinfo : EIATTR_VRC_CTA_INIT_COUNT
	.align		4
        /*0014*/ 	.byte	0x02, 0x4a
	.zero		1
	.zero		1


	//----- nvinfo : EIATTR_EXIT_INSTR_OFFSETS
	.align		4
        /*0018*/ 	.byte	0x04, 0x1c
        /*001a*/ 	.short	(.L_114 - .L_113)


	//   ....[0]....
.L_113:
        /*001c*/ 	.word	0x00000010


	//----- nvinfo : EIATTR_SW_WAR
	.align		4
.L_114:
        /*0020*/ 	.byte	0x04, 0x36
        /*0022*/ 	.short	(.L_116 - .L_115)
.L_115:
        /*0024*/ 	.word	0x00000008
.L_116:


//--------------------- .nv.callgraph             --------------------------
	.section	.nv.callgraph,"",@"SHT_CUDA_CALLGRAPH"
	.align	4
	.sectionentsize	8
	.align		4
        /*0000*/ 	.word	0x00000000
	.align		4
        /*0004*/ 	.word	0xffffffff
	.align		4
        /*0008*/ 	.word	0x00000000
	.align		4
        /*000c*/ 	.word	0xfffffffe
	.align		4
        /*0010*/ 	.word	0x00000000
	.align		4
        /*0014*/ 	.word	0xfffffffd
	.align		4
        /*0018*/ 	.word	0x00000000
	.align		4
        /*001c*/ 	.word	0xfffffffc


//--------------------- .nv.constant4             --------------------------
	.section	.nv.constant4,"a",@progbits
	.align	8
	.align		8
.nv.constant4:
        /*0000*/ 	.dword	_ZN34_INTERNAL_2cce481e_4_k_cu_3ca9a65f4cuda3std3__45__cpo5beginE
	.align		8
        /*0008*/ 	.dword	_ZN34_INTERNAL_2cce481e_4_k_cu_3ca9a65f4cuda3std3__45__cpo3endE
	.align		8
        /*0010*/ 	.dword	_ZN34_INTERNAL_2cce481e_4_k_cu_3ca9a65f4cuda3std3__45__cpo6cbeginE
	.align		8
        /*0018*/ 	.dword	_ZN34_INTERNAL_2cce481e_4_k_cu_3ca9a65f4cuda3std3__45__cpo4cendE
	.align		8
        /*0020*/ 	.dword	_ZN34_INTERNAL_2cce481e_4_k_cu_3ca9a65f4cuda3std3__45__cpo6rbeginE
	.align		8
        /*0028*/ 	.dword	_ZN34_INTERNAL_2cce481e_4_k_cu_3ca9a65f4cuda3std3__45__cpo4rendE
	.align		8
        /*0030*/ 	.dword	_ZN34_INTERNAL_2cce481e_4_k_cu_3ca9a65f4cuda3std3__45__cpo7crbeginE
	.align		8
        /*0038*/ 	.dword	_ZN34_INTERNAL_2cce481e_4_k_cu_3ca9a65f4cuda3std3__45__cpo5crendE
	.align		8
        /*0040*/ 	.dword	_ZN34_INTERNAL_2cce481e_4_k_cu_3ca9a65f4cuda3std3__436_GLOBAL__N__2cce481e_4_k_cu_3ca9a65f6ignoreE
	.align		8
        /*0048*/ 	.dword	_ZN34_INTERNAL_2cce481e_4_k_cu_3ca9a65f4cuda3std3__419piecewise_constructE
	.align		8
        /*0050*/ 	.dword	_ZN34_INTERNAL_2cce481e_4_k_cu_3ca9a65f4cuda3std3__48in_placeE
	.align		8
        /*0058*/ 	.dword	_ZN34_INTERNAL_2cce481e_4_k_cu_3ca9a65f4cuda3std3__420unreachable_sentinelE
	.align		8
        /*0060*/ 	.dword	_ZN34_INTERNAL_2cce481e_4_k_cu_3ca9a65f4cuda3std3__47nulloptE
	.align		8
        /*0068*/ 	.dword	_ZN34_INTERNAL_2cce481e_4_k_cu_3ca9a65f4cuda3std3__48unexpectE
	.align		8
        /*0070*/ 	.dword	_ZN34_INTERNAL_2cce481e_4_k_cu_3ca9a65f4cuda3std6ranges3__45__cpo4swapE
	.align		8
        /*0078*/ 	.dword	_ZN34_INTERNAL_2cce481e_4_k_cu_3ca9a65f4cuda3std6ranges3__45__cpo9iter_moveE
	.align		8
        /*0080*/ 	.dword	_ZN34_INTERNAL_2cce481e_4_k_cu_3ca9a65f4cuda3std6ranges3__45__cpo5beginE
	.align		8
        /*0088*/ 	.dword	_ZN34_INTERNAL_2cce481e_4_k_cu_3ca9a65f4cuda3std6ranges3__45__cpo3endE
	.align		8
        /*0090*/ 	.dword	_ZN34_INTERNAL_2cce481e_4_k_cu_3ca9a65f4cuda3std6ranges3__45__cpo6cbeginE
	.align		8
        /*0098*/ 	.dword	_ZN34_INTERNAL_2cce481e_4_k_cu_3ca9a65f4cuda3std6ranges3__45__cpo4cendE
	.align		8
        /*00a0*/ 	.dword	_ZN34_INTERNAL_2cce481e_4_k_cu_3ca9a65f4cuda3std6ranges3__45__cpo7advanceE
	.align		8
        /*00a8*/ 	.dword	_ZN34_INTERNAL_2cce481e_4_k_cu_3ca9a65f4cuda3std6ranges3__45__cpo9iter_swapE
	.align		8
        /*00b0*/ 	.dword	_ZN34_INTERNAL_2cce481e_4_k_cu_3ca9a65f4cuda3std6ranges3__45__cpo4nextE
	.align		8
        /*00b8*/ 	.dword	_ZN34_INTERNAL_2cce481e_4_k_cu_3ca9a65f4cuda3std6ranges3__45__cpo4prevE
	.align		8
        /*00c0*/ 	.dword	_ZN34_INTERNAL_2cce481e_4_k_cu_3ca9a65f4cuda3std6ranges3__45__cpo4dataE
	.align		8
        /*00c8*/ 	.dword	_ZN34_INTERNAL_2cce481e_4_k_cu_3ca9a65f4cuda3std6ranges3__45__cpo5cdataE
	.align		8
        /*00d0*/ 	.dword	_ZN34_INTERNAL_2cce481e_4_k_cu_3ca9a65f4cuda3std6ranges3__45__cpo4sizeE
	.align		8
        /*00d8*/ 	.dword	_ZN34_INTERNAL_2cce481e_4_k_cu_3ca9a65f4cuda3std6ranges3__45__cpo5ssizeE
	.align		8
        /*00e0*/ 	.dword	_ZN34_INTERNAL_2cce481e_4_k_cu_3ca9a65f4cuda3std6ranges3__45__cpo8distanceE
	.align		8
        /*00e8*/ 	.dword	_ZN34_INTERNAL_2cce481e_4_k_cu_3ca9a65f6thrust24THRUST_300001_SM_1000_NS8cuda_cub3parE
	.align		8
        /*00f0*/ 	.dword	_ZN34_INTERNAL_2cce481e_4_k_cu_3ca9a65f6thrust24THRUST_300001_SM_1000_NS8cuda_cub10par_nosyncE
	.align		8
        /*00f8*/ 	.dword	_ZN34_INTERNAL_2cce481e_4_k_cu_3ca9a65f6thrust24THRUST_300001_SM_1000_NS6system6detail10sequential3seqE
	.align		8
        /*0100*/ 	.dword	_ZN34_INTERNAL_2cce481e_4_k_cu_3ca9a65f6thrust24THRUST_300001_SM_1000_NS6system3cpp3parE
	.align		8
        /*0108*/ 	.dword	_ZN34_INTERNAL_2cce481e_4_k_cu_3ca9a65f6thrust24THRUST_300001_SM_1000_NS12placeholders2_1E
	.align		8
        /*0110*/ 	.dword	_ZN34_INTERNAL_2cce481e_4_k_cu_3ca9a65f6thrust24THRUST_300001_SM_1000_NS12placeholders2_2E
	.align		8
        /*0118*/ 	.dword	_ZN34_INTERNAL_2cce481e_4_k_cu_3ca9a65f6thrust24THRUST_300001_SM_1000_NS12placeholders2_3E
	.align		8
        /*0120*/ 	.dword	_ZN34_INTERNAL_2cce481e_4_k_cu_3ca9a65f6thrust24THRUST_300001_SM_1000_NS12placeholders2_4E
	.align		8
        /*0128*/ 	.dword	_ZN34_INTERNAL_2cce481e_4_k_cu_3ca9a65f6thrust24THRUST_300001_SM_1000_NS12placeholders2_5E
	.align		8
        /*0130*/ 	.dword	_ZN34_INTERNAL_2cce481e_4_k_cu_3ca9a65f6thrust24THRUST_300001_SM_1000_NS12placeholders2_6E
	.align		8
        /*0138*/ 	.dword	_ZN34_INTERNAL_2cce481e_4_k_cu_3ca9a65f6thrust24THRUST_300001_SM_1000_NS12placeholders2_7E
	.align		8
        /*0140*/ 	.dword	_ZN34_INTERNAL_2cce481e_4_k_cu_3ca9a65f6thrust24THRUST_300001_SM_1000_NS12placeholders2_8E
	.align		8
        /*0148*/ 	.dword	_ZN34_INTERNAL_2cce481e_4_k_cu_3ca9a65f6thrust24THRUST_300001_SM_1000_NS12placeholders2_9E
	.align		8
        /*0150*/ 	.dword	_ZN34_INTERNAL_2cce481e_4_k_cu_3ca9a65f6thrust24THRUST_300001_SM_1000_NS12placeholders3_10E
	.align		8
        /*0158*/ 	.dword	_ZN34_INTERNAL_2cce481e_4_k_cu_3ca9a65f6thrust24THRUST_300001_SM_1000_NS3seqE
	.align		8
        /*0160*/ 	.dword	_ZN34_INTERNAL_2cce481e_4_k_cu_3ca9a65f6thrust24THRUST_300001_SM_1000_NS6deviceE


//--------------------- .text._ZN3cub18CUB_300001_SM_10006detail9transform16transform_kernelINS2_10policy_hubILb1EN4cuda3std3__45tupleIJN6thrust24THRUST_300001_SM_1000_NS6detail15normal_iteratorINSA_10device_ptrIfEEEESF_EEEE10policy1000El5saxpySF_JPfSK_EEEvT0_iT1_T2_DpNS2_10kernel_argIT3_EE --------------------------
	.section	.text._ZN3cub18CUB_300001_SM_10006detail9transform16transform_kernelINS2_10policy_hubILb1EN4cuda3std3__45tupleIJN6thrust24THRUST_300001_SM_1000_NS6detail15normal_iteratorINSA_10device_ptrIfEEEESF_EEEE10policy1000El5saxpySF_JPfSK_EEEvT0_iT1_T2_DpNS2_10kernel_argIT3_EE,"ax",@progbits
	.align	128
        .global         _ZN3cub18CUB_300001_SM_10006detail9transform16transform_kernelINS2_10policy_hubILb1EN4cuda3std3__45tupleIJN6thrust24THRUST_300001_SM_1000_NS6detail15normal_iteratorINSA_10device_ptrIfEEEESF_EEEE10policy1000El5saxpySF_JPfSK_EEEvT0_iT1_T2_DpNS2_10kernel_argIT3_EE
        .type           _ZN3cub18CUB_300001_SM_10006detail9transform16transform_kernelINS2_10policy_hubILb1EN4cuda3std3__45tupleIJN6thrust24THRUST_300001_SM_1000_NS6detail15normal_iteratorINSA_10device_ptrIfEEEESF_EEEE10policy1000El5saxpySF_JPfSK_EEEvT0_iT1_T2_DpNS2_10kernel_argIT3_EE,@function
        .size           _ZN3cub18CUB_300001_SM_10006detail9transform16transform_kernelINS2_10policy_hubILb1EN4cuda3std3__45tupleIJN6thrust24THRUST_300001_SM_1000_NS6detail15normal_iteratorINSA_10device_ptrIfEEEESF_EEEE10policy1000El5saxpySF_JPfSK_EEEvT0_iT1_T2_DpNS2_10kernel_argIT3_EE,(.L_x_35 - _ZN3cub18CUB_300001_SM_10006detail9transform16transform_kernelINS2_10policy_hubILb1EN4cuda3std3__45tupleIJN6thrust24THRUST_300001_SM_1000_NS6detail15normal_iteratorINSA_10device_ptrIfEEEESF_EEEE10policy1000El5saxpySF_JPfSK_EEEvT0_iT1_T2_DpNS2_10kernel_argIT3_EE)
        .other          _ZN3cub18CUB_300001_SM_10006detail9transform16transform_kernelINS2_10policy_hubILb1EN4cuda3std3__45tupleIJN6thrust24THRUST_300001_SM_1000_NS6detail15normal_iteratorINSA_10device_ptrIfEEEESF_EEEE10policy1000El5saxpySF_JPfSK_EEEvT0_iT1_T2_DpNS2_10kernel_argIT3_EE,@"STO_CUDA_ENTRY STV_DEFAULT"
_ZN3cub18CUB_300001_SM_10006detail9transform16transform_kernelINS2_10policy_hubILb1EN4cuda3std3__45tupleIJN6thrust24THRUST_300001_SM_1000_NS6detail15normal_iteratorINSA_10device_ptrIfEEEESF_EEEE10policy1000El5saxpySF_JPfSK_EEEvT0_iT1_T2_DpNS2_10kernel_argIT3_EE:
.text._ZN3cub18CUB_300001_SM_10006detail9transform16transform_kernelINS2_10policy_hubILb1EN4cuda3std3__45tupleIJN6thrust24THRUST_300001_SM_1000_NS6detail15normal_iteratorINSA_10device_ptrIfEEEESF_EEEE10policy1000El5saxpySF_JPfSK_EEEvT0_iT1_T2_DpNS2_10kernel_argIT3_EE:
[----:B------:R-:W-:Y:S08]  /*0000*/  LDC R1, c[0x0][0x37c] ;  /* 0x0000df00ff017b82 */ /* 0x000ff00000000800 */
[----:B------:R-:W0:Y:S01]  /*0010*/  LDC R10, c[0x0][0x388] ;  /* 0x0000e200ff0a7b82 */ /* 0x000e220000000800 */
[----:B------:R-:W1:Y:S01]  /*0020*/  LDCU.64 UR4, c[0x0][0x380] ;  /* 0x00007000ff0477ac */ /* 0x000e620008000a00 */
[----:B------:R-:W2:Y:S01]  /*0030*/  S2R R7, SR_TID.X ;  /* 0x0000000000077919 */ /* 0x000ea20000002100 */
[----:B------:R-:W-:Y:S05]  /*0040*/  BSSY.RECONVERGENT B0, `(.L_x_0) ;  /* 0x0000029000007945 */ /* 0x000fea0003800200 */
[----:B------:R-:W3:Y:S01]  /*0050*/  S2UR UR12, SR_CTAID.X ;  /* 0x00000000000c79c3 */ /* 0x000ee20000002500 */
[----:B0-----:R-:W-:-:S04]  /*0060*/  SHF.L.U32 R5, R10, 0x7, RZ ;  /* 0x000000070a057819 */ /* 0x001fc800000006ff */
[----:B------:R-:W-:Y:S01]  /*0070*/  SHF.R.S32.HI R0, RZ, 0x1f, R5 ;  /* 0x0000001fff007819 */ /* 0x000fe20000011405 */
[----:B---3--:R-:W-:-:S04]  /*0080*/  IMAD.WIDE.U32 R2, R5, UR12, RZ ;  /* 0x0000000c05027c25 */ /* 0x008fc8000f8e00ff */
[----:B------:R-:W-:Y:S01]  /*0090*/  IMAD R9, R0, UR12, RZ ;  /* 0x0000000c00097c24 */ /* 0x000fe2000f8e02ff */
[----:B-1----:R-:W-:-:S03]  /*00a0*/  IADD3 R4, P1, PT, -R2, UR4, RZ ;  /* 0x0000000402047c10 */ /* 0x002fc6000ff3e1ff */
[----:B------:R-:W-:Y:S01]  /*00b0*/  IMAD.IADD R9, R3, 0x1, R9 ;  /* 0x0000000103097824 */ /* 0x000fe200078e0209 */
[----:B------:R-:W-:-:S04]  /*00c0*/  ISETP.LT.U32.AND P0, PT, R4, R5, PT ;  /* 0x000000050400720c */ /* 0x000fc80003f01070 */
[----:B------:R-:W-:-:S04]  /*00d0*/  IADD3.X R11, PT, PT, ~R9, UR5, RZ, P1, !PT ;  /* 0x00000005090b7c10 */ /* 0x000fc80008ffe5ff */
[----:B------:R-:W-:Y:S02]  /*00e0*/  ISETP.LT.AND.EX P0, PT, R11, R0, PT, P0 ;  /* 0x000000000b00720c */ /* 0x000fe40003f01300 */
[----:B--2---:R-:W-:Y:S02]  /*00f0*/  SHF.L.U32 R11, R7, 0x7, RZ ;  /* 0x00000007070b7819 */ /* 0x004fe400000006ff */
[----:B------:R-:W-:-:S05]  /*0100*/  SEL R0, R4, R5, P0 ;  /* 0x0000000504007207 */ /* 0x000fca0000000000 */
[----:B------:R-:W-:-:S05]  /*0110*/  IMAD.SHL.U32 R4, R0, 0x4, RZ ;  /* 0x0000000400047824 */ /* 0x000fca00078e00ff */
[----:B------:R-:W-:-:S13]  /*0120*/  ISETP.GE.AND P0, PT, R11, R4, PT ;  /* 0x000000040b00720c */ /* 0x000fda0003f06270 */
[----:B------:R-:W-:Y:S05]  /*0130*/  @P0 BRA `(.L_x_1) ;  /* 0x0000000000640947 */ /* 0x000fea0003800000 */
[----:B------:R-:W0:Y:S01]  /*0140*/  LDCU.64 UR4, c[0x0][0x398] ;  /* 0x00007300ff0477ac */ /* 0x000e220008000a00 */
[C---:B------:R-:W-:Y:S01]  /*0150*/  SHF.L.U32 R6, R2.reuse, 0x2, RZ ;  /* 0x0000000202067819 */ /* 0x040fe200000006ff */
[----:B------:R-:W-:Y:S01]  /*0160*/  BSSY.RECONVERGENT B1, `(.L_x_2) ;  /* 0x000000c000017945 */ /* 0x000fe20003800200 */
[----:B------:R-:W-:Y:S01]  /*0170*/  SHF.L.U64.HI R8, R2, 0x2, R9 ;  /* 0x0000000202087819 */ /* 0x000fe20000010209 */
[----:B------:R-:W-:Y:S01]  /*0180*/  IMAD.MOV.U32 R15, RZ, RZ, R11 ;  /* 0x000000ffff0f7224 */ /* 0x000fe200078e000b */
[----:B0-----:R-:W-:-:S04]  /*0190*/  IADD3 R12, P0, PT, R6, UR4, RZ ;  /* 0x00000004060c7c10 */ /* 0x001fc8000ff1e0ff */
[----:B------:R-:W-:-:S03]  /*01a0*/  IADD3.X R13, PT, PT, R8, UR5, RZ, P0, !PT ;  /* 0x00000005080d7c10 */ /* 0x000fc600087fe4ff */
[----:B------:R-:W-:-:S07]  /*01b0*/  IMAD.WIDE.U32 R12, R7, 0x80, R12 ;  /* 0x00000080070c7825 */ /* 0x000fce00078e000c */
.L_x_3:
[----:B------:R-:W-:Y:S01]  /*01c0*/  IADD3 R15, PT, PT, R15, 0x4000, RZ ;  /* 0x000040000f0f7810 */ /* 0x000fe20007ffe0ff */
[----:B------:R0:W-:Y:S03]  /*01d0*/  CCTL.E.PF2 [R12] ;  /* 0x000000000c00798f */ /* 0x0001e60000800100 */
[----:B------:R-:W-:Y:S02]  /*01e0*/  ISETP.GE.AND P0, PT, R15, R4, PT ;  /* 0x000000040f00720c */ /* 0x000fe40003f06270 */
[----:B0-----:R-:W-:-:S05]  /*01f0*/  IADD3 R12, P1, PT, R12, 0x4000, RZ ;  /* 0x000040000c0c7810 */ /* 0x001fca0007f3e0ff */
[----:B------:R-:W-:-:S06]  /*0200*/  IMAD.X R13, RZ, RZ, R13, P1 ;  /* 0x000000ffff0d7224 */ /* 0x000fcc00008e060d */
[----:B------:R-:W-:Y:S05]  /*0210*/  @!P0 BRA `(.L_x_3) ;  /* 0xfffffffc00e88947 */ /* 0x000fea000383ffff */
[----:B------:R-:W-:Y:S05]  /*0220*/  BSYNC.RECONVERGENT B1 ;  /* 0x0000000000017941 */ /* 0x000fea0003800200 */
.L_x_2:
[----:B------:R-:W0:Y:S02]  /*0230*/  LDCU.64 UR4, c[0x0][0x3a8] ;  /* 0x00007500ff0477ac */ /* 0x000e240008000a00 */
[----:B0-----:R-:W-:-:S04]  /*0240*/  IADD3 R12, P0, PT, R6, UR4, RZ ;  /* 0x00000004060c7c10 */ /* 0x001fc8000ff1e0ff */
[----:B------:R-:W-:-:S03]  /*0250*/  IADD3.X R13, PT, PT, R8, UR5, RZ, P0, !PT ;  /* 0x00000005080d7c10 */ /* 0x000fc600087fe4ff */
[----:B------:R-:W-:-:S07]  /*0260*/  IMAD.WIDE.U32 R12, R7, 0x80, R12 ;  /* 0x00000080070c7825 */ /* 0x000fce00078e000c */
.L_x_4:
[----:B------:R-:W-:Y:S01]  /*0270*/  IADD3 R11, PT, PT, R11, 0x4000, RZ ;  /* 0x000040000b0b7810 */ /* 0x000fe20007ffe0ff */
[----:B------:R0:W-:Y:S03]  /*0280*/  CCTL.E.PF2 [R12] ;  /* 0x000000000c00798f */ /* 0x0001e60000800100 */
[----:B------:R-:W-:Y:S02]  /*0290*/  ISETP.GE.AND P0, PT, R11, R4, PT ;  /* 0x000000040b00720c */ /* 0x000fe40003f06270 */
[----:B0-----:R-:W-:-:S05]  /*02a0*/  IADD3 R12, P1, PT, R12, 0x4000, RZ ;  /* 0x000040000c0c7810 */ /* 0x001fca0007f3e0ff */
[----:B------:R-:W-:-:S06]  /*02b0*/  IMAD.X R13, RZ, RZ, R13, P1 ;  /* 0x000000ffff0d7224 */ /* 0x000fcc00008e060d */
[----:B------:R-:W-:Y:S05]  /*02c0*/  @!P0 BRA `(.L_x_4) ;  /* 0xfffffffc00e88947 */ /* 0x000fea000383ffff */
.L_x_1:
[----:B------:R-:W-:Y:S05]  /*02d0*/  BSYNC.RECONVERGENT B0 ;  /* 0x0000000000007941 */ /* 0x000fea0003800200 */
.L_x_0:
[----:B------:R-:W0:Y:S01]  /*02e0*/  LDCU.128 UR8, c[0x0][0x390] ;  /* 0x00007200ff0877ac */ /* 0x000e220008000c00 */
[----:B------:R-:W-:Y:S02]  /*02f0*/  ISETP.NE.AND P0, PT, R5, R0, PT ;  /* 0x000000000500720c */ /* 0x000fe40003f05270 */
[C---:B------:R-:W-:Y:S01]  /*0300*/  SHF.L.U32 R8, R2.reuse, 0x2, RZ ;  /* 0x0000000202087819 */ /* 0x040fe200000006ff */
[----:B------:R-:W1:Y:S01]  /*0310*/  LDCU.64 UR6, c[0x0][0x3a8] ;  /* 0x00007500ff0677ac */ /* 0x000e620008000a00 */
[----:B------:R-:W-:Y:S02]  /*0320*/  SHF.L.U64.HI R9, R2, 0x2, R9 ;  /* 0x0000000202097819 */ /* 0x000fe40000010209 */
[C---:B------:R-:W-:Y:S01]  /*0330*/  R2UR UR13, R8.reuse ;  /* 0x00000000080d72ca */ /* 0x040fe200000e0000 */
[----:B------:R-:W2:Y:S01]  /*0340*/  LDCU.64 UR14, c[0x0][0x358] ;  /* 0x00006b00ff0e77ac */ /* 0x000ea20008000a00 */
[----:B------:R-:W-:Y:S02]  /*0350*/  R2UR UR16, R9 ;  /* 0x00000000091072ca */ /* 0x000fe400000e0000 */
[----:B0-----:R-:W-:-:S02]  /*0360*/  IADD3 R2, P2, PT, R8, UR10, RZ ;  /* 0x0000000a08027c10 */ /* 0x001fc4000ff5e0ff */
[C---:B-1----:R-:W-:Y:S02]  /*0370*/  IADD3 R4, P3, PT, R8.reuse, UR6, RZ ;  /* 0x0000000608047c10 */ /* 0x042fe4000ff7e0ff */
[----:B------:R-:W-:Y:S02]  /*0380*/  IADD3 R8, P1, PT, R8, UR8, RZ ;  /* 0x0000000808087c10 */ /* 0x000fe4000ff3e0ff */
[C---:B------:R-:W-:Y:S02]  /*0390*/  IADD3.X R3, PT, PT, R9.reuse, UR11, RZ, P2, !PT ;  /* 0x0000000b09037c10 */ /* 0x040fe400097fe4ff */
[C---:B------:R-:W-:Y:S02]  /*03a0*/  IADD3.X R5, PT, PT, R9.reuse, UR7, RZ, P3, !PT ;  /* 0x0000000709057c10 */ /* 0x040fe40009ffe4ff */
[----:B------:R-:W-:Y:S01]  /*03b0*/  IADD3.X R9, PT, PT, R9, UR9, RZ, P1, !PT ;  /* 0x0000000909097c10 */ /* 0x000fe20008ffe4ff */
[----:B--2---:R-:W-:Y:S06]  /*03c0*/  @!P0 BRA `(.L_x_5) ;  /* 0x0000000c00888947 */ /* 0x004fec0003800000 */
[----:B------:R-:W-:-:S13]  /*03d0*/  ISETP.GE.AND P0, PT, R10, 0x1, PT ;  /* 0x000000010a00780c */ /* 0x000fda0003f06270 */
[----:B------:R-:W-:Y:S05]  /*03e0*/  @!P0 EXIT ;  /* 0x000000000000894d */ /* 0x000fea0003800000 */
[C---:B------:R-:W-:Y:S01]  /*03f0*/  ISETP.GE.U32.AND P0, PT, R10.reuse, 0x8, PT ;  /* 0x000000080a00780c */ /* 0x040fe20003f06070 */
[----:B------:R-:W-:Y:S01]  /*0400*/  IMAD.MOV.U32 R6, RZ, RZ, RZ ;  /* 0x000000ffff067224 */ /* 0x000fe200078e00ff */
[----:B------:R-:W-:-:S11]  /*0410*/  LOP3.LUT R20, R10, 0x7, RZ, 0xc0, !PT ;  /* 0x000000070a147812 */ /* 0x000fd600078ec0ff */
[----:B------:R-:W-:Y:S05]  /*0420*/  @!P0 BRA `(.L_x_6) ;  /* 0x0000000800148947 */ /* 0x000fea0003800000 */
[----:B------:R-:W-:-:S13]  /*0430*/  ISETP.GE.AND P0, PT, R7, R0, PT ;  /* 0x000000000700720c */ /* 0x000fda0003f06270 */
[C---:B------:R-:W-:Y:S01]  /*0440*/  @!P0 IMAD.WIDE.U32 R16, R7.reuse, 0x4, R2 ;  /* 0x0000000407108825 */ /* 0x040fe200078e0002 */
[----:B------:R-:W0:Y:S03]  /*0450*/  @!P0 LDC R11, c[0x0][0x38c] ;  /* 0x0000e300ff0b8b82 */ /* 0x000e260000000800 */
[C---:B------:R-:W-:Y:S02]  /*0460*/  @!P0 IMAD.WIDE.U32 R22, R7.reuse, 0x4, R4 ;  /* 0x0000000407168825 */ /* 0x040fe400078e0004 */
[----:B------:R-:W0:Y:S04]  /*0470*/  @!P0 LDG.E R16, desc[UR14][R16.64] ;  /* 0x0000000e10108981 */ /* 0x000e28000c1e1900 */
[----:B------:R1:W0:Y:S01]  /*0480*/  @!P0 LDG.E R23, desc[UR14][R22.64] ;  /* 0x0000000e16178981 */ /* 0x000222000c1e1900 */
[C---:B------:R-:W-:Y:S01]  /*0490*/  IADD3 R21, PT, PT, R7.reuse, 0x80, RZ ;  /* 0x0000008007157810 */ /* 0x040fe20007ffe0ff */
[----:B------:R-:W-:-:S03]  /*04a0*/  @!P0 IMAD.WIDE.U32 R18, R7, 0x4, R8 ;  /* 0x0000000407128825 */ /* 0x000fc600078e0008 */
[C---:B------:R-:W-:Y:S01]  /*04b0*/  ISETP.GE.AND P1, PT, R21.reuse, R0, PT ;  /* 0x000000001500720c */ /* 0x040fe20003f26270 */
[----:B------:R-:W-:-:S04]  /*04c0*/  IMAD.WIDE R14, R21, 0x4, R2 ;  /* 0x00000004150e7825 */ /* 0x000fc800078e0202 */
[----:B------:R-:W-:-:S08]  /*04d0*/  IMAD.WIDE R12, R21, 0x4, R4 ;  /* 0x00000004150c7825 */ /* 0x000fd000078e0204 */
[----:B-1----:R-:W1:Y:S01]  /*04e0*/  @!P1 LDC R22, c[0x0][0x38c] ;  /* 0x0000e300ff169b82 */ /* 0x002e620000000800 */
[----:B0-----:R-:W-:-:S05]  /*04f0*/  @!P0 FFMA R11, R16, R11, R23 ;  /* 0x0000000b100b8223 */ /* 0x001fca0000000017 */
[----:B------:R0:W-:Y:S04]  /*0500*/  @!P0 STG.E desc[UR14][R18.64], R11 ;  /* 0x0000000b12008986 */ /* 0x0001e8000c10190e */
[----:B------:R-:W1:Y:S04]  /*0510*/  @!P1 LDG.E R6, desc[UR14][R14.64] ;  /* 0x0000000e0e069981 */ /* 0x000e68000c1e1900 */
[----:B------:R-:W1:Y:S01]  /*0520*/  @!P1 LDG.E R25, desc[UR14][R12.64] ;  /* 0x0000000e0c199981 */ /* 0x000e62000c1e1900 */
[----:B------:R-:W-:-:S05]  /*0530*/  VIADD R17, R7, 0x100 ;  /* 0x0000010007117836 */ /* 0x000fca0000000000 */
[----:B------:R-:W-:Y:S01]  /*0540*/  ISETP.GE.AND P0, PT, R17, R0, PT ;  /* 0x000000001100720c */ /* 0x000fe20003f06270 */
[----:B------:R-:W-:-:S12]  /*0550*/  IMAD.WIDE R16, R21, 0x4, R8 ;  /* 0x0000000415107825 */ /* 0x000fd800078e0208 */
[----:B0-----:R-:W0:Y:S01]  /*0560*/  @!P0 LDC R18, c[0x0][0x38c] ;  /* 0x0000e300ff128b82 */ /* 0x001e220000000800 */
[----:B-1----:R-:W-:-:S05]  /*0570*/  @!P1 FFMA R25, R6, R22, R25 ;  /* 0x0000001606199223 */ /* 0x002fca0000000019 */
[----:B------:R-:W-:Y:S04]  /*0580*/  @!P1 STG.E desc[UR14][R16.64], R25 ;  /* 0x0000001910009986 */ /* 0x000fe8000c10190e */
[----:B------:R-:W0:Y:S04]  /*0590*/  @!P0 LDG.E R6, desc[UR14][R14.64+0x200] ;  /* 0x0002000e0e068981 */ /* 0x000e28000c1e1900 */
[----:B------:R-:W0:Y:S01]  /*05a0*/  @!P0 LDG.E R21, desc[UR14][R12.64+0x200] ;  /* 0x0002000e0c158981 */ /* 0x000e22000c1e1900 */
[----:B------:R-:W-:-:S04]  /*05b0*/  IADD3 R11, PT, PT, R7, 0x180, RZ ;  /* 0x00000180070b7810 */ /* 0x000fc80007ffe0ff */
[----:B------:R-:W-:Y:S01]  /*05c0*/  ISETP.GE.AND P1, PT, R11, R0, PT ;  /* 0x000000000b00720c */ /* 0x000fe20003f26270 */
[----:B------:R-:W-:Y:S02]  /*05d0*/  VIADD R19, R7, 0x200 ;  /* 0x0000020007137836 */ /* 0x000fe40000000000 */
[----:B0-----:R-:W-:-:S10]  /*05e0*/  @!P0 FFMA R21, R6, R18, R21 ;  /* 0x0000001206158223 */ /* 0x001fd40000000015 */
[----:B------:R-:W0:Y:S01]  /*05f0*/  @!P1 LDC R18, c[0x0][0x38c] ;  /* 0x0000e300ff129b82 */ /* 0x000e220000000800 */
[----:B------:R1:W-:Y:S04]  /*0600*/  @!P0 STG.E desc[UR14][R16.64+0x200], R21 ;  /* 0x0002001510008986 */ /* 0x0003e8000c10190e */
[----:B------:R-:W0:Y:S04]  /*0610*/  @!P1 LDG.E R6, desc[UR14][R14.64+0x400] ;  /* 0x0004000e0e069981 */ /* 0x000e28000c1e1900 */
[----:B------:R-:W0:Y:S01]  /*0620*/  @!P1 LDG.E R11, desc[UR14][R12.64+0x400] ;  /* 0x0004000e0c0b9981 */ /* 0x000e22000c1e1900 */
[----:B------:R-:W-:-:S02]  /*0630*/  ISETP.GE.AND P0, PT, R19, R0, PT ;  /* 0x000000001300720c */ /* 0x000fc40003f06270 */
[----:B-1----:R-:W-:Y:S01]  /*0640*/  IADD3 R21, PT, PT, R7, 0x280, RZ ;  /* 0x0000028007157810 */ /* 0x002fe20007ffe0ff */
[----:B0-----:R-:W-:-:S10]  /*0650*/  @!P1 FFMA R11, R6, R18, R11 ;  /* 0x00000012060b9223 */ /* 0x001fd4000000000b */
[----:B------:R-:W0:Y:S01]  /*0660*/  @!P0 LDC R18, c[0x0][0x38c] ;  /* 0x0000e300ff128b82 */ /* 0x000e220000000800 */
[----:B------:R1:W-:Y:S04]  /*0670*/  @!P1 STG.E desc[UR14][R16.64+0x400], R11 ;  /* 0x0004000b10009986 */ /* 0x0003e8000c10190e */
[----:B------:R-:W0:Y:S04]  /*0680*/  @!P0 LDG.E R6, desc[UR14][R14.64+0x600] ;  /* 0x0006000e0e068981 */ /* 0x000e28000c1e1900 */
[----:B------:R-:W0:Y:S01]  /*0690*/  @!P0 LDG.E R19, desc[UR14][R12.64+0x600] ;  /* 0x0006000e0c138981 */ /* 0x000e22000c1e1900 */
[----:B------:R-:W-:Y:S01]  /*06a0*/  ISETP.GE.AND P1, PT, R21, R0, PT ;  /* 0x000000001500720c */ /* 0x000fe20003f26270 */
[----:B-1----:R-:W-:-:S02]  /*06b0*/  VIADD R11, R7, 0x300 ;  /* 0x00000300070b7836 */ /* 0x002fc40000000000 */
        /* <DEDUP_REMOVED lines=13> */
[----:B0-----:R-:W-:-:S12]  /*0790*/  @!P0 FFMA R11, R6, R18, R11 ;  /* 0x00000012060b8223 */ /* 0x001fd8000000000b */
[----:B------:R-:W0:Y:S01]  /*07a0*/  @!P1 LDC R18, c[0x0][0x38c] ;  /* 0x0000e300ff129b82 */ /* 0x000e220000000800 */
[----:B------:R1:W-:Y:S04]  /*07b0*/  @!P0 STG.E desc[UR14][R16.64+0xa00], R11 ;  /* 0x000a000b10008986 */ /* 0x0003e8000c10190e */
[----:B------:R-:W0:Y:S04]  /*07c0*/  @!P1 LDG.E R6, desc[UR14][R14.64+0xc00] ;  /* 0x000c000e0e069981 */ /* 0x000e28000c1e1900 */
[----:B------:R-:W0:Y:S02]  /*07d0*/  @!P1 LDG.E R19, desc[UR14][R12.64+0xc00] ;  /* 0x000c000e0c139981 */ /* 0x000e24000c1e1900 */
[----:B0-----:R-:W-:Y:S01]  /*07e0*/  @!P1 FFMA R19, R6, R18, R19 ;  /* 0x0000001206139223 */ /* 0x001fe20000000013 */
[----:B------:R-:W-:-:S04]  /*07f0*/  LOP3.LUT R6, R10, 0x7ffffff8, RZ, 0xc0, !PT ;  /* 0x7ffffff80a067812 */ /* 0x000fc800078ec0ff */
[----:B------:R1:W-:Y:S01]  /*0800*/  @!P1 STG.E desc[UR14][R16.64+0xc00], R19 ;  /* 0x000c001310009986 */ /* 0x0003e2000c10190e */
[----:B------:R-:W-:-:S13]  /*0810*/  ISETP.NE.AND P0, PT, R6, 0x8, PT ;  /* 0x000000080600780c */ /* 0x000fda0003f05270 */
[----:B-1----:R-:W-:Y:S05]  /*0820*/  @!P0 BRA `(.L_x_6) ;  /* 0x0000000400148947 */ /* 0x002fea0003800000 */
[----:B------:R-:W-:Y:S01]  /*0830*/  IMAD.MOV.U32 R16, RZ, RZ, 0x8 ;  /* 0x00000008ff107424 */ /* 0x000fe200078e00ff */
[----:B------:R-:W0:Y:S06]  /*0840*/  LDCU UR4, c[0x0][0x38c] ;  /* 0x00007180ff0477ac */ /* 0x000e2c0008000800 */
.L_x_9:
[----:B-1----:R-:W-:-:S04]  /*0850*/  LEA R17, R16, R7, 0x7 ;  /* 0x0000000710117211 */ /* 0x002fc800078e38ff */
[----:B------:R-:W-:-:S13]  /*0860*/  ISETP.GE.AND P0, PT, R17, R0, PT ;  /* 0x000000001100720c */ /* 0x000fda0003f06270 */
[C---:B------:R-:W-:Y:S01]  /*0870*/  @!P0 IMAD.WIDE.U32 R10, R17.reuse, 0x4, R2 ;  /* 0x00000004110a8825 */ /* 0x040fe200078e0002 */
[----:B------:R-:W1:Y:S03]  /*0880*/  @!P0 LDC R27, c[0x0][0x38c] ;  /* 0x0000e300ff1b8b82 */ /* 0x000e660000000800 */
[C---:B------:R-:W-:Y:S02]  /*0890*/  @!P0 IMAD.WIDE.U32 R22, R17.reuse, 0x4, R4 ;  /* 0x0000000411168825 */ /* 0x040fe400078e0004 */
[----:B------:R-:W1:Y:S04]  /*08a0*/  @!P0 LDG.E R10, desc[UR14][R10.64] ;  /* 0x0000000e0a0a8981 */ /* 0x000e68000c1e1900 */
[----:B------:R2:W1:Y:S01]  /*08b0*/  @!P0 LDG.E R23, desc[UR14][R22.64] ;  /* 0x0000000e16178981 */ /* 0x000462000c1e1900 */
[----:B------:R-:W-:-:S02]  /*08c0*/  VIADD R25, R17, 0x80 ;  /* 0x0000008011197836 */ /* 0x000fc40000000000 */
[----:B------:R-:W-:-:S03]  /*08d0*/  @!P0 IMAD.WIDE.U32 R18, R17, 0x4, R8 ;  /* 0x0000000411128825 */ /* 0x000fc600078e0008 */
[C---:B------:R-:W-:Y:S01]  /*08e0*/  ISETP.GE.AND P1, PT, R25.reuse, R0, PT ;  /* 0x000000001900720c */ /* 0x040fe20003f26270 */
[----:B------:R-:W-:-:S04]  /*08f0*/  IMAD.WIDE R14, R25, 0x4, R2 ;  /* 0x00000004190e7825 */ /* 0x000fc800078e0202 */
[----:B------:R-:W-:-:S08]  /*0900*/  IMAD.WIDE R12, R25, 0x4, R4 ;  /* 0x00000004190c7825 */ /* 0x000fd000078e0204 */
[----:B--2---:R-:W2:Y:S01]  /*0910*/  @!P1 LDC R22, c[0x0][0x38c] ;  /* 0x0000e300ff169b82 */ /* 0x004ea20000000800 */
[----:B-1----:R-:W-:-:S05]  /*0920*/  @!P0 FFMA R27, R10, R27, R23 ;  /* 0x0000001b0a1b8223 */ /* 0x002fca0000000017 */
[----:B------:R1:W-:Y:S04]  /*0930*/  @!P0 STG.E desc[UR14][R18.64], R27 ;  /* 0x0000001b12008986 */ /* 0x0003e8000c10190e */
[----:B------:R-:W2:Y:S04]  /*0940*/  @!P1 LDG.E R21, desc[UR14][R14.64] ;  /* 0x0000000e0e159981 */ /* 0x000ea8000c1e1900 */
[----:B------:R-:W2:Y:S01]  /*0950*/  @!P1 LDG.E R24, desc[UR14][R12.64] ;  /* 0x0000000e0c189981 */ /* 0x000ea2000c1e1900 */
[----:B------:R-:W-:-:S04]  /*0960*/  IADD3 R11, PT, PT, R17, 0x100, RZ ;  /* 0x00000100110b7810 */ /* 0x000fc80007ffe0ff */
[----:B------:R-:W-:Y:S01]  /*0970*/  ISETP.GE.AND P0, PT, R11, R0, PT ;  /* 0x000000000b00720c */ /* 0x000fe20003f06270 */
[----:B------:R-:W-:-:S12]  /*0980*/  IMAD.WIDE R10, R25, 0x4, R8 ;  /* 0x00000004190a7825 */ /* 0x000fd800078e0208 */
[----:B------:R-:W3:Y:S01]  /*0990*/  @!P0 LDC R23, c[0x0][0x38c] ;  /* 0x0000e300ff178b82 */ /* 0x000ee20000000800 */
[----:B--2---:R-:W-:-:S05]  /*09a0*/  @!P1 FFMA R25, R21, R22, R24 ;  /* 0x0000001615199223 */ /* 0x004fca0000000018 */
[----:B------:R2:W-:Y:S04]  /*09b0*/  @!P1 STG.E desc[UR14][R10.64], R25 ;  /* 0x000000190a009986 */ /* 0x0005e8000c10190e */
[----:B------:R-:W3:Y:S04]  /*09c0*/  @!P0 LDG.E R21, desc[UR14][R14.64+0x200] ;  /* 0x0002000e0e158981 */ /* 0x000ee8000c1e1900 */
[----:B------:R-:W3:Y:S01]  /*09d0*/  @!P0 LDG.E R22, desc[UR14][R12.64+0x200] ;  /* 0x0002000e0c168981 */ /* 0x000ee2000c1e1900 */
[----:B-1----:R-:W-:-:S05]  /*09e0*/  VIADD R19, R17, 0x180 ;  /* 0x0000018011137836 */ /* 0x002fca0000000000 */
[----:B------:R-:W-:Y:S01]  /*09f0*/  ISETP.GE.AND P1, PT, R19, R0, PT ;  /* 0x000000001300720c */ /* 0x000fe20003f26270 */
[----:B---3--:R-:W-:-:S12]  /*0a00*/  @!P0 FFMA R23, R21, R23, R22 ;  /* 0x0000001715178223 */ /* 0x008fd80000000016 */
[----:B------:R-:W2:Y:S01]  /*0a10*/  @!P1 LDC R22, c[0x0][0x38c] ;  /* 0x0000e300ff169b82 */ /* 0x000ea20000000800 */
[----:B------:R1:W-:Y:S04]  /*0a20*/  @!P0 STG.E desc[UR14][R10.64+0x200], R23 ;  /* 0x000200170a008986 */ /* 0x0003e8000c10190e */
[----:B------:R-:W2:Y:S04]  /*0a30*/  @!P1 LDG.E R18, desc[UR14][R14.64+0x400] ;  /* 0x0004000e0e129981 */ /* 0x000ea8000c1e1900 */
[----:B------:R-:W2:Y:S01]  /*0a40*/  @!P1 LDG.E R21, desc[UR14][R12.64+0x400] ;  /* 0x0004000e0c159981 */ /* 0x000ea2000c1e1900 */
[----:B------:R-:W-:-:S04]  /*0a50*/  IADD3 R19, PT, PT, R17, 0x200, RZ ;  /* 0x0000020011137810 */ /* 0x000fc80007ffe0ff */
[----:B------:R-:W-:Y:S01]  /*0a60*/  ISETP.GE.AND P0, PT, R19, R0, PT ;  /* 0x000000001300720c */ /* 0x000fe20003f06270 */
[----:B------:R-:W-:Y:S02]  /*0a70*/  VIADD R19, R17, 0x280 ;  /* 0x0000028011137836 */ /* 0x000fe40000000000 */
[----:B--2---:R-:W-:-:S10]  /*0a80*/  @!P1 FFMA R25, R18, R22, R21 ;  /* 0x0000001612199223 */ /* 0x004fd40000000015 */
[----:B------:R-:W1:Y:S01]  /*0a90*/  @!P0 LDC R22, c[0x0][0x38c] ;  /* 0x0000e300ff168b82 */ /* 0x000e620000000800 */
[----:B------:R2:W-:Y:S04]  /*0aa0*/  @!P1 STG.E desc[UR14][R10.64+0x400], R25 ;  /* 0x000400190a009986 */ /* 0x0005e8000c10190e */
[----:B------:R-:W1:Y:S04]  /*0ab0*/  @!P0 LDG.E R18, desc[UR14][R14.64+0x600] ;  /* 0x0006000e0e128981 */ /* 0x000e68000c1e1900 */
[----:B------:R-:W1:Y:S01]  /*0ac0*/  @!P0 LDG.E R21, desc[UR14][R12.64+0x600] ;  /* 0x0006000e0c158981 */ /* 0x000e62000c1e1900 */
[----:B------:R-:W-:-:S02]  /*0ad0*/  ISETP.GE.AND P1, PT, R19, R0, PT ;  /* 0x000000001300720c */ /* 0x000fc40003f26270 */
[----:B------:R-:W-:Y:S01]  /*0ae0*/  IADD3 R19, PT, PT, R17, 0x300, RZ ;  /* 0x0000030011137810 */ /* 0x000fe20007ffe0ff */
[----:B-1----:R-:W-:-:S10]  /*0af0*/  @!P0 FFMA R23, R18, R22, R21 ;  /* 0x0000001612178223 */ /* 0x002fd40000000015 */
[----:B------:R-:W1:Y:S01]  /*0b00*/  @!P1 LDC R22, c[0x0][0x38c] ;  /* 0x0000e300ff169b82 */ /* 0x000e620000000800 */
[----:B------:R2:W-:Y:S04]  /*0b10*/  @!P0 STG.E desc[UR14][R10.64+0x600], R23 ;  /* 0x000600170a008986 */ /* 0x0005e8000c10190e */
[----:B------:R-:W1:Y:S04]  /*0b20*/  @!P1 LDG.E R18, desc[UR14][R14.64+0x800] ;  /* 0x0008000e0e129981 */ /* 0x000e68000c1e1900 */
[----:B------:R-:W1:Y:S01]  /*0b30*/  @!P1 LDG.E R21, desc[UR14][R12.64+0x800] ;  /* 0x0008000e0c159981 */ /* 0x000e62000c1e1900 */
[----:B------:R-:W-:Y:S01]  /*0b40*/  ISETP.GE.AND P0, PT, R19, R0, PT ;  /* 0x000000001300720c */ /* 0x000fe20003f06270 */
[----:B-1----:R-:W-:-:S12]  /*0b50*/  @!P1 FFMA R21, R18, R22, R21 ;  /* 0x0000001612159223 */ /* 0x002fd80000000015 */
[----:B------:R-:W1:Y:S01]  /*0b60*/  @!P0 LDC R22, c[0x0][0x38c] ;  /* 0x0000e300ff168b82 */ /* 0x000e620000000800 */
[----:B------:R2:W-:Y:S04]  /*0b70*/  @!P1 STG.E desc[UR14][R10.64+0x800], R21 ;  /* 0x000800150a009986 */ /* 0x0005e8000c10190e */
[----:B------:R-:W1:Y:S04]  /*0b80*/  @!P0 LDG.E R18, desc[UR14][R14.64+0xa00] ;  /* 0x000a000e0e128981 */ /* 0x000e68000c1e1900 */
[----:B------:R-:W1:Y:S01]  /*0b90*/  @!P0 LDG.E R19, desc[UR14][R12.64+0xa00] ;  /* 0x000a000e0c138981 */ /* 0x000e62000c1e1900 */
[----:B------:R-:W-:Y:S01]  /*0ba0*/  VIADD R17, R17, 0x380 ;  /* 0x0000038011117836 */ /* 0x000fe20000000000 */
[----:B------:R-:W-:Y:S01]  /*0bb0*/  IADD3 R16, PT, PT, R16, 0x8, RZ ;  /* 0x0000000810107810 */ /* 0x000fe20007ffe0ff */
[----:B------:R-:W-:Y:S03]  /*0bc0*/  BSSY.RECONVERGENT B0, `(.L_x_7) ;  /* 0x000000a000007945 */ /* 0x000fe60003800200 */
[----:B------:R-:W-:Y:S01]  /*0bd0*/  ISETP.NE.AND P1, PT, R16, R6, PT ;  /* 0x000000061000720c */ /* 0x000fe20003f25270 */
[----:B-1----:R-:W-:-:S05]  /*0be0*/  @!P0 FFMA R19, R18, R22, R19 ;  /* 0x0000001612138223 */ /* 0x002fca0000000013 */
[----:B------:R2:W-:Y:S01]  /*0bf0*/  @!P0 STG.E desc[UR14][R10.64+0xa00], R19 ;  /* 0x000a00130a008986 */ /* 0x0005e2000c10190e */
[----:B------:R-:W-:-:S13]  /*0c00*/  ISETP.GE.AND P0, PT, R17, R0, PT ;  /* 0x000000001100720c */ /* 0x000fda0003f06270 */
[----:B--2---:R-:W-:Y:S05]  /*0c10*/  @P0 BRA `(.L_x_8) ;  /* 0x0000000000100947 */ /* 0x004fea0003800000 */
[----:B------:R-:W0:Y:S04]  /*0c20*/  LDG.E R14, desc[UR14][R14.64+0xc00] ;  /* 0x000c000e0e0e7981 */ /* 0x000e28000c1e1900 */
[----:B------:R-:W0:Y:S02]  /*0c30*/  LDG.E R13, desc[UR14][R12.64+0xc00] ;  /* 0x000c000e0c0d7981 */ /* 0x000e24000c1e1900 */
[----:B0-----:R-:W-:-:S05]  /*0c40*/  FFMA R17, R14, UR4, R13 ;  /* 0x000000040e117c23 */ /* 0x001fca000800000d */
[----:B------:R1:W-:Y:S02]  /*0c50*/  STG.E desc[UR14][R10.64+0xc00], R17 ;  /* 0x000c00110a007986 */ /* 0x0003e4000c10190e */
.L_x_8:
[----:B0-----:R-:W-:Y:S05]  /*0c60*/  BSYNC.RECONVERGENT B0 ;  /* 0x0000000000007941 */ /* 0x001fea0003800200 */
.L_x_7:
[----:B------:R-:W-:Y:S05]  /*0c70*/  @P1 BRA `(.L_x_9) ;  /* 0xfffffff800f41947 */ /* 0x000fea000383ffff */
.L_x_6:
[----:B------:R-:W-:-:S13]  /*0c80*/  ISETP.NE.AND P0, PT, R20, RZ, PT ;  /* 0x000000ff1400720c */ /* 0x000fda0003f05270 */
[----:B------:R-:W-:Y:S05]  /*0c90*/  @!P0 EXIT ;  /* 0x000000000000894d */ /* 0x000fea0003800000 */
[----:B-1----:R-:W0:Y:S01]  /*0ca0*/  LDC R10, c[0x0][0x388] ;  /* 0x0000e200ff0a7b82 */ /* 0x002e220000000800 */
[----:B------:R-:W-:Y:S02]  /*0cb0*/  ISETP.GE.U32.AND P1, PT, R20, 0x4, PT ;  /* 0x000000041400780c */ /* 0x000fe40003f26070 */
[----:B0-----:R-:W-:-:S04]  /*0cc0*/  LOP3.LUT R22, R10, 0x3, RZ, 0xc0, !PT ;  /* 0x000000030a167812 */ /* 0x001fc800078ec0ff */
[----:B------:R-:W-:-:S07]  /*0cd0*/  ISETP.NE.AND P0, PT, R22, RZ, PT ;  /* 0x000000ff1600720c */ /* 0x000fce0003f05270 */
[----:B------:R-:W-:Y:S06]  /*0ce0*/  @!P1 BRA `(.L_x_10) ;  /* 0x0000000000a49947 */ /* 0x000fec0003800000 */
[----:B------:R-:W-:-:S05]  /*0cf0*/  IMAD R11, R6, 0x80, R7 ;  /* 0x00000080060b7824 */ /* 0x000fca00078e0207 */
[----:B------:R-:W-:-:S13]  /*0d00*/  ISETP.GE.AND P1, PT, R11, R0, PT ;  /* 0x000000000b00720c */ /* 0x000fda0003f26270 */
[C---:B------:R-:W-:Y:S01]  /*0d10*/  @!P1 IMAD.WIDE R14, R11.reuse, 0x4, R2 ;  /* 0x000000040b0e9825 */ /* 0x040fe200078e0202 */
[----:B------:R-:W0:Y:S03]  /*0d20*/  @!P1 LDC R23, c[0x0][0x38c] ;  /* 0x0000e300ff179b82 */ /* 0x000e260000000800 */
[C---:B------:R-:W-:Y:S02]  /*0d30*/  @!P1 IMAD.WIDE R18, R11.reuse, 0x4, R4 ;  /* 0x000000040b129825 */ /* 0x040fe400078e0204 */
[----:B------:R-:W0:Y:S04]  /*0d40*/  @!P1 LDG.E R14, desc[UR14][R14.64] ;  /* 0x0000000e0e0e9981 */ /* 0x000e28000c1e1900 */
[----:B------:R-:W0:Y:S01]  /*0d50*/  @!P1 LDG.E R19, desc[UR14][R18.64] ;  /* 0x0000000e12139981 */ /* 0x000e22000c1e1900 */
[C---:B------:R-:W-:Y:S01]  /*0d60*/  IADD3 R25, PT, PT, R11.reuse, 0x80, RZ ;  /* 0x000000800b197810 */ /* 0x040fe20007ffe0ff */
[----:B------:R-:W-:-:S03]  /*0d70*/  @!P1 IMAD.WIDE R12, R11, 0x4, R8 ;  /* 0x000000040b0c9825 */ /* 0x000fc600078e0208 */
[----:B------:R-:W-:-:S13]  /*0d80*/  ISETP.GE.AND P2, PT, R25, R0, PT ;  /* 0x000000001900720c */ /* 0x000fda0003f46270 */
[C---:B------:R-:W-:Y:S01]  /*0d90*/  @!P2 IMAD.WIDE R20, R25.reuse, 0x4, R2 ;  /* 0x000000041914a825 */ /* 0x040fe200078e0202 */
[----:B------:R-:W1:Y:S03]  /*0da0*/  @!P2 LDC R27, c[0x0][0x38c] ;  /* 0x0000e300ff1bab82 */ /* 0x000e660000000800 */
[----:B------:R-:W-:-:S04]  /*0db0*/  @!P2 IMAD.WIDE R16, R25, 0x4, R4 ;  /* 0x000000041910a825 */ /* 0x000fc800078e0204 */
[----:B0-----:R-:W-:-:S05]  /*0dc0*/  @!P1 FFMA R23, R14, R23, R19 ;  /* 0x000000170e179223 */ /* 0x001fca0000000013 */
[----:B------:R0:W-:Y:S04]  /*0dd0*/  @!P1 STG.E desc[UR14][R12.64], R23 ;  /* 0x000000170c009986 */ /* 0x0001e8000c10190e */
[----:B------:R-:W1:Y:S04]  /*0de0*/  @!P2 LDG.E R20, desc[UR14][R20.64] ;  /* 0x0000000e1414a981 */ /* 0x000e68000c1e1900 */
[----:B------:R2:W1:Y:S01]  /*0df0*/  @!P2 LDG.E R17, desc[UR14][R16.64] ;  /* 0x0000000e1011a981 */ /* 0x000462000c1e1900 */
[----:B------:R-:W-:Y:S02]  /*0e00*/  VIADD R29, R11, 0x100 ;  /* 0x000001000b1d7836 */ /* 0x000fe40000000000 */
[----:B------:R-:W-:-:S03]  /*0e10*/  @!P2 IMAD.WIDE R14, R25, 0x4, R8 ;  /* 0x00000004190ea825 */ /* 0x000fc600078e0208 */
[----:B------:R-:W-:-:S13]  /*0e20*/  ISETP.GE.AND P1, PT, R29, R0, PT ;  /* 0x000000001d00720c */ /* 0x000fda0003f26270 */
[C---:B------:R-:W-:Y:S01]  /*0e30*/  @!P1 IMAD.WIDE R24, R29.reuse, 0x4, R2 ;  /* 0x000000041d189825 */ /* 0x040fe200078e0202 */
[----:B--2---:R-:W2:Y:S03]  /*0e40*/  @!P1 LDC R16, c[0x0][0x38c] ;  /* 0x0000e300ff109b82 */ /* 0x004ea60000000800 */
[----:B------:R-:W-:-:S04]  /*0e50*/  @!P1 IMAD.WIDE R18, R29, 0x4, R4 ;  /* 0x000000041d129825 */ /* 0x000fc800078e0204 */
[----:B-1----:R-:W-:-:S05]  /*0e60*/  @!P2 FFMA R27, R20, R27, R17 ;  /* 0x0000001b141ba223 */ /* 0x002fca0000000011 */
[----:B------:R1:W-:Y:S04]  /*0e70*/  @!P2 STG.E desc[UR14][R14.64], R27 ;  /* 0x0000001b0e00a986 */ /* 0x0003e8000c10190e */
[----:B------:R-:W2:Y:S04]  /*0e80*/  @!P1 LDG.E R24, desc[UR14][R24.64] ;  /* 0x0000000e18189981 */ /* 0x000ea8000c1e1900 */
[----:B------:R-:W2:Y:S01]  /*0e90*/  @!P1 LDG.E R19, desc[UR14][R18.64] ;  /* 0x0000000e12139981 */ /* 0x000ea2000c1e1900 */
[----:B0-----:R-:W-:Y:S01]  /*0ea0*/  IADD3 R23, PT, PT, R11, 0x180, RZ ;  /* 0x000001800b177810 */ /* 0x001fe20007ffe0ff */
[----:B------:R-:W-:-:S03]  /*0eb0*/  @!P1 IMAD.WIDE R12, R29, 0x4, R8 ;  /* 0x000000041d0c9825 */ /* 0x000fc600078e0208 */
[----:B------:R-:W-:-:S13]  /*0ec0*/  ISETP.GE.AND P2, PT, R23, R0, PT ;  /* 0x000000001700720c */ /* 0x000fda0003f46270 */
[----:B------:R-:W-:-:S04]  /*0ed0*/  @!P2 IMAD.WIDE R20, R23, 0x4, R4 ;  /* 0x000000041714a825 */ /* 0x000fc800078e0204 */
[----:B--2---:R-:W-:Y:S01]  /*0ee0*/  @!P1 FFMA R11, R24, R16, R19 ;  /* 0x00000010180b9223 */ /* 0x004fe20000000013 */
[C---:B------:R-:W-:Y:S01]  /*0ef0*/  @!P2 IMAD.WIDE R16, R23.reuse, 0x4, R2 ;  /* 0x000000041710a825 */ /* 0x040fe200078e0202 */
[----:B------:R-:W0:Y:S03]  /*0f00*/  @!P2 LDC R19, c[0x0][0x38c] ;  /* 0x0000e300ff13ab82 */ /* 0x000e260000000800 */
[----:B------:R2:W-:Y:S04]  /*0f10*/  @!P1 STG.E desc[UR14][R12.64], R11 ;  /* 0x0000000b0c009986 */ /* 0x0005e8000c10190e */
[----:B------:R-:W0:Y:S04]  /*0f20*/  @!P2 LDG.E R16, desc[UR14][R16.64] ;  /* 0x0000000e1010a981 */ /* 0x000e28000c1e1900 */
[----:B------:R-:W0:Y:S01]  /*0f30*/  @!P2 LDG.E R21, desc[UR14][R20.64] ;  /* 0x0000000e1415a981 */ /* 0x000e22000c1e1900 */
[----:B-1----:R-:W-:-:S04]  /*0f40*/  @!P2 IMAD.WIDE R14, R23, 0x4, R8 ;  /* 0x00000004170ea825 */ /* 0x002fc800078e0208 */
[----:B------:R-:W-:Y:S02]  /*0f50*/  VIADD R6, R6, 0x4 ;  /* 0x0000000406067836 */ /* 0x000fe40000000000 */
[----:B0-----:R-:W-:-:S05]  /*0f60*/  @!P2 FFMA R19, R16, R19, R21 ;  /* 0x000000131013a223 */ /* 0x001fca0000000015 */
[----:B------:R2:W-:Y:S02]  /*0f70*/  @!P2 STG.E desc[UR14][R14.64], R19 ;  /* 0x000000130e00a986 */ /* 0x0005e4000c10190e */
.L_x_10:
[----:B------:R-:W-:Y:S05]  /*0f80*/  @!P0 EXIT ;  /* 0x000000000000894d */ /* 0x000fea0003800000 */
[----:B------:R-:W-:Y:S02]  /*0f90*/  ISETP.NE.AND P0, PT, R22, 0x1, PT ;  /* 0x000000011600780c */ /* 0x000fe40003f05270 */
[----:B------:R-:W-:-:S04]  /*0fa0*/  LOP3.LUT R10, R10, 0x1, RZ, 0xc0, !PT ;  /* 0x000000010a0a7812 */ /* 0x000fc800078ec0ff */
[----:B------:R-:W-:-:S07]  /*0fb0*/  ISETP.NE.U32.AND P2, PT, R10, 0x1, PT ;  /* 0x000000010a00780c */ /* 0x000fce0003f45070 */
[----:B------:R-:W-:Y:S06]  /*0fc0*/  @!P0 BRA `(.L_x_11) ;  /* 0x0000000000548947 */ /* 0x000fec0003800000 */
[----:B--2---:R-:W-:-:S04]  /*0fd0*/  LEA R15, R6, R7, 0x7 ;  /* 0x00000007060f7211 */ /* 0x004fc800078e38ff */
[----:B------:R-:W-:-:S13]  /*0fe0*/  ISETP.GE.AND P0, PT, R15, R0, PT ;  /* 0x000000000f00720c */ /* 0x000fda0003f06270 */
[C---:B------:R-:W-:Y:S01]  /*0ff0*/  @!P0 IMAD.WIDE R10, R15.reuse, 0x4, R2 ;  /* 0x000000040f0a8825 */ /* 0x040fe200078e0202 */
[----:B------:R-:W0:Y:S03]  /*1000*/  @!P0 LDC R21, c[0x0][0x38c] ;  /* 0x0000e300ff158b82 */ /* 0x000e260000000800 */
[C---:B------:R-:W-:Y:S02]  /*1010*/  @!P0 IMAD.WIDE R12, R15.reuse, 0x4, R4 ;  /* 0x000000040f0c8825 */ /* 0x040fe400078e0204 */
[----:B------:R-:W0:Y:S04]  /*1020*/  @!P0 LDG.E R10, desc[UR14][R10.64] ;  /* 0x0000000e0a0a8981 */ /* 0x000e28000c1e1900 */
[----:B------:R-:W0:Y:S01]  /*1030*/  @!P0 LDG.E R13, desc[UR14][R12.64] ;  /* 0x0000000e0c0d8981 */ /* 0x000e22000c1e1900 */
[----:B------:R-:W-:-:S02]  /*1040*/  VIADD R23, R15, 0x80 ;  /* 0x000000800f177836 */ /* 0x000fc40000000000 */
[----:B------:R-:W-:-:S03]  /*1050*/  @!P0 IMAD.WIDE R14, R15, 0x4, R8 ;  /* 0x000000040f0e8825 */ /* 0x000fc600078e0208 */
[----:B------:R-:W-:-:S13]  /*1060*/  ISETP.GE.AND P1, PT, R23, R0, PT ;  /* 0x000000001700720c */ /* 0x000fda0003f26270 */
[----:B------:R-:W-:-:S04]  /*1070*/  @!P1 IMAD.WIDE R16, R23, 0x4, R2 ;  /* 0x0000000417109825 */ /* 0x000fc800078e0202 */
[----:B------:R-:W-:-:S04]  /*1080*/  @!P1 IMAD.WIDE R18, R23, 0x4, R4 ;  /* 0x0000000417129825 */ /* 0x000fc800078e0204 */
[----:B0-----:R-:W-:Y:S02]  /*1090*/  @!P0 FFMA R21, R10, R21, R13 ;  /* 0x000000150a158223 */ /* 0x001fe4000000000d */
[----:B------:R-:W0:Y:S03]  /*10a0*/  @!P1 LDC R13, c[0x0][0x38c] ;  /* 0x0000e300ff0d9b82 */ /* 0x000e260000000800 */
[----:B------:R1:W-:Y:S04]  /*10b0*/  @!P0 STG.E desc[UR14][R14.64], R21 ;  /* 0x000000150e008986 */ /* 0x0003e8000c10190e */
[----:B------:R-:W0:Y:S04]  /*10c0*/  @!P1 LDG.E R16, desc[UR14][R16.64] ;  /* 0x0000000e10109981 */ /* 0x000e28000c1e1900 */
[----:B------:R-:W0:Y:S01]  /*10d0*/  @!P1 LDG.E R19, desc[UR14][R18.64] ;  /* 0x0000000e12139981 */ /* 0x000e22000c1e1900 */
[----:B------:R-:W-:Y:S01]  /*10e0*/  @!P1 IMAD.WIDE R10, R23, 0x4, R8 ;  /* 0x00000004170a9825 */ /* 0x000fe200078e0208 */
[----:B------:R-:W-:-:S03]  /*10f0*/  IADD3 R6, PT, PT, R6, 0x2, RZ ;  /* 0x0000000206067810 */ /* 0x000fc60007ffe0ff */
[----:B0-----:R-:W-:-:S05]  /*1100*/  @!P1 FFMA R13, R16, R13, R19 ;  /* 0x0000000d100d9223 */ /* 0x001fca0000000013 */
[----:B------:R1:W-:Y:S02]  /*1110*/  @!P1 STG.E desc[UR14][R10.64], R13 ;  /* 0x0000000d0a009986 */ /* 0x0003e4000c10190e */
.L_x_11:
[----:B------:R-:W-:Y:S05]  /*1120*/  @P2 EXIT ;  /* 0x000000000000294d */ /* 0x000fea0003800000 */
[----:B------:R-:W-:-:S05]  /*1130*/  IMAD R7, R6, 0x80, R7 ;  /* 0x0000008006077824 */ /* 0x000fca00078e0207 */
[----:B------:R-:W-:-:S13]  /*1140*/  ISETP.GE.AND P0, PT, R7, R0, PT ;  /* 0x000000000700720c */ /* 0x000fda0003f06270 */
[----:B------:R-:W-:Y:S05]  /*1150*/  @P0 EXIT ;  /* 0x000000000000094d */ /* 0x000fea0003800000 */
[C---:B------:R-:W-:Y:S01]  /*1160*/  IMAD.WIDE R2, R7.reuse, 0x4, R2 ;  /* 0x0000000407027825 */ /* 0x040fe200078e0202 */
[----:B------:R-:W0:Y:S03]  /*1170*/  LDCU UR4, c[0x0][0x38c] ;  /* 0x00007180ff0477ac */ /* 0x000e260008000800 */
[C---:B------:R-:W-:Y:S02]  /*1180*/  IMAD.WIDE R4, R7.reuse, 0x4, R4 ;  /* 0x0000000407047825 */ /* 0x040fe400078e0204 */
[----:B------:R-:W0:Y:S04]  /*1190*/  LDG.E R2, desc[UR14][R2.64] ;  /* 0x0000000e02027981 */ /* 0x000e28000c1e1900 */
[----:B------:R-:W0:Y:S01]  /*11a0*/  LDG.E R5, desc[UR14][R4.64] ;  /* 0x0000000e04057981 */ /* 0x000e22000c1e1900 */
[----:B------:R-:W-:-:S04]  /*11b0*/  IMAD.WIDE R8, R7, 0x4, R8 ;  /* 0x0000000407087825 */ /* 0x000fc800078e0208 */
[----:B0-----:R-:W-:-:S05]  /*11c0*/  FFMA R7, R2, UR4, R5 ;  /* 0x0000000402077c23 */ /* 0x001fca0008000005 */
[----:B------:R-:W-:Y:S01]  /*11d0*/  STG.E desc[UR14][R8.64], R7 ;  /* 0x0000000708007986 */ /* 0x000fe2000c10190e */
[----:B------:R-:W-:Y:S05]  /*11e0*/  EXIT ;  /* 0x000000000000794d */ /* 0x000fea0003800000 */
.L_x_5:
[----:B------:R-:W-:-:S13]  /*11f0*/  ISETP.GE.AND P0, PT, R10, 0x1, PT ;  /* 0x000000010a00780c */ /* 0x000fda0003f06270 */
[----:B------:R-:W-:Y:S05]  /*1200*/  @!P0 EXIT ;  /* 0x000000000000894d */ /* 0x000fea0003800000 */
[----:B------:R-:W-:Y:S01]  /*1210*/  ISETP.GE.U32.AND P0, PT, R10, 0x8, PT ;  /* 0x000000080a00780c */ /* 0x000fe20003f06070 */
[----:B------:R-:W-:-:S12]  /*1220*/  HFMA2 R0, -RZ, RZ, 0, 0 ;  /* 0x00000000ff007431 */ /* 0x000fd800000001ff */
[----:B------:R-:W-:Y:S05]  /*1230*/  @!P0 BRA `(.L_x_12) ;  /* 0x0000000400248947 */ /* 0x000fea0003800000 */
[----:B------:R-:W0:Y:S01]  /*1240*/  LDC.64 R12, c[0x0][0x398] ;  /* 0x0000e600ff0c7b82 */ /* 0x000e220000000a00 */
[----:B------:R-:W-:Y:S01]  /*1250*/  UIADD3 UR4, UP2, UPT, UR13, 0x600, URZ ;  /* 0x000006000d047890 */ /* 0x000fe2000ff5e0ff */
[----:B------:R-:W-:Y:S01]  /*1260*/  LOP3.LUT R0, R10, 0x7ffffff8, RZ, 0xc0, !PT ;  /* 0x7ffffff80a007812 */ /* 0x000fe200078ec0ff */
[----:B------:R-:W1:Y:S03]  /*1270*/  LDCU UR17, c[0x0][0x38c] ;  /* 0x00007180ff1177ac */ /* 0x000e660008000800 */
[----:B------:R-:W-:Y:S01]  /*1280*/  IADD3 R0, PT, PT, -R0, RZ, RZ ;  /* 0x000000ff00007210 */ /* 0x000fe20007ffe1ff */
[----:B------:R-:W-:Y:S01]  /*1290*/  UIADD3 UR10, UP1, UPT, UR4, UR10, URZ ;  /* 0x0000000a040a7290 */ /* 0x000fe2000ff3e0ff */
[----:B------:R-:W2:Y:S01]  /*12a0*/  LDC.64 R8, c[0x0][0x390] ;  /* 0x0000e400ff087b82 */ /* 0x000ea20000000a00 */
[----:B------:R-:W-:Y:S02]  /*12b0*/  UIADD3 UR8, UP0, UPT, UR4, UR8, URZ ;  /* 0x0000000804087290 */ /* 0x000fe4000ff1e0ff */
[----:B------:R-:W-:-:S02]  /*12c0*/  UIADD3.X UR5, UPT, UPT, URZ, UR16, URZ, UP2, !UPT ;  /* 0x00000010ff057290 */ /* 0x000fc400097fe4ff */
[----:B------:R-:W-:Y:S02]  /*12d0*/  UIADD3 UR4, UP2, UPT, UR4, UR6, URZ ;  /* 0x0000000604047290 */ /* 0x000fe4000ff5e0ff */
[----:B------:R-:W-:Y:S01]  /*12e0*/  UIADD3.X UR11, UPT, UPT, UR5, UR11, URZ, UP1, !UPT ;  /* 0x0000000b050b7290 */ /* 0x000fe20008ffe4ff */
[----:B------:R-:W3:Y:S01]  /*12f0*/  LDC.64 R14, c[0x0][0x3a8] ;  /* 0x0000ea00ff0e7b82 */ /* 0x000ee20000000a00 */
[----:B------:R-:W-:Y:S02]  /*1300*/  UIADD3.X UR9, UPT, UPT, UR5, UR9, URZ, UP0, !UPT ;  /* 0x0000000905097290 */ /* 0x000fe400087fe4ff */
[----:B------:R-:W-:Y:S01]  /*1310*/  UIADD3.X UR5, UPT, UPT, UR5, UR7, URZ, UP2, !UPT ;  /* 0x0000000705057290 */ /* 0x000fe200097fe4ff */
[----:B0-----:R-:W-:-:S04]  /*1320*/  IMAD.WIDE.U32 R10, R7, 0x4, R12 ;  /* 0x00000004070a7825 */ /* 0x001fc800078e000c */
[----:B--2---:R-:W-:-:S04]  /*1330*/  IMAD.WIDE.U32 R8, R7, 0x4, R8 ;  /* 0x0000000407087825 */ /* 0x004fc800078e0008 */
[----:B---3--:R-:W-:-:S04]  /*1340*/  IMAD.WIDE.U32 R12, R7, 0x4, R14 ;  /* 0x00000004070c7825 */ /* 0x008fc800078e000e */
[----:B-1----:R-:W-:-:S07]  /*1350*/  VIADD R7, R7, 0x80 ;  /* 0x0000008007077836 */ /* 0x002fce0000000000 */
.L_x_13:
[----:B------:R-:W-:Y:S02]  /*1360*/  IADD3 R22, P1, PT, R12, UR13, RZ ;  /* 0x0000000d0c167c10 */ /* 0x000fe4000ff3e0ff */
[----:B---3--:R-:W-:Y:S02]  /*1370*/  IADD3 R20, P0, PT, R10, UR13, RZ ;  /* 0x0000000d0a147c10 */ /* 0x008fe4000ff1e0ff */
[----:B------:R-:W-:Y:S02]  /*1380*/  IADD3.X R23, PT, PT, R13, UR16, RZ, P1, !PT ;  /* 0x000000100d177c10 */ /* 0x000fe40008ffe4ff */
[----:B------:R-:W-:-:S04]  /*1390*/  IADD3.X R21, PT, PT, R11, UR16, RZ, P0, !PT ;  /* 0x000000100b157c10 */ /* 0x000fc800087fe4ff */
[----:B------:R-:W2:Y:S04]  /*13a0*/  LDG.E R23, desc[UR14][R22.64] ;  /* 0x0000000e16177981 */ /* 0x000ea8000c1e1900 */
[----:B------:R-:W2:Y:S01]  /*13b0*/  LDG.E R20, desc[UR14][R20.64] ;  /* 0x0000000e14147981 */ /* 0x000ea2000c1e1900 */
[----:B------:R-:W-:Y:S01]  /*13c0*/  IADD3 R14, P0, PT, R8, UR13, RZ ;  /* 0x0000000d080e7c10 */ /* 0x000fe2000ff1e0ff */
[----:B------:R-:W-:Y:S01]  /*13d0*/  IMAD.U32 R17, RZ, RZ, UR11 ;  /* 0x0000000bff117e24 */ /* 0x000fe2000f8e00ff */
[----:B------:R-:W-:Y:S02]  /*13e0*/  MOV R16, UR10 ;  /* 0x0000000a00107c02 */ /* 0x000fe40008000f00 */
[----:B------:R-:W-:Y:S02]  /*13f0*/  MOV R18, UR4 ;  /* 0x0000000400127c02 */ /* 0x000fe40008000f00 */
[----:B------:R-:W-:Y:S01]  /*1400*/  MOV R19, UR5 ;  /* 0x0000000500137c02 */ /* 0x000fe20008000f00 */
[----:B------:R-:W-:Y:S01]  /*1410*/  IMAD.WIDE R16, R7, 0x4, R16 ;  /* 0x0000000407107825 */ /* 0x000fe200078e0210 */
[----:B------:R-:W-:-:S03]  /*1420*/  IADD3.X R15, PT, PT, R9, UR16, RZ, P0, !PT ;  /* 0x00000010090f7c10 */ /* 0x000fc600087fe4ff */
[----:B------:R-:W-:-:S04]  /*1430*/  IMAD.WIDE R18, R7, 0x4, R18 ;  /* 0x0000000407127825 */ /* 0x000fc800078e0212 */
[----:B--2---:R-:W-:-:S05]  /*1440*/  FFMA R25, R20, UR17, R23 ;  /* 0x0000001114197c23 */ /* 0x004fca0008000017 */
[----:B------:R0:W-:Y:S04]  /*1450*/  STG.E desc[UR14][R14.64], R25 ;  /* 0x000000190e007986 */ /* 0x0001e8000c10190e */
[----:B------:R-:W2:Y:S04]  /*1460*/  LDG.E R6, desc[UR14][R16.64+-0x600] ;  /* 0xfffa000e10067981 */ /* 0x000ea8000c1e1900 */
[----:B------:R-:W2:Y:S01]  /*1470*/  LDG.E R23, desc[UR14][R18.64+-0x600] ;  /* 0xfffa000e12177981 */ /* 0x000ea2000c1e1900 */
[----:B------:R-:W-:Y:S01]  /*1480*/  MOV R21, UR9 ;  /* 0x0000000900157c02 */ /* 0x000fe20008000f00 */
[----:B------:R-:W-:-:S04]  /*1490*/  IMAD.U32 R20, RZ, RZ, UR8 ;  /* 0x00000008ff147e24 */ /* 0x000fc8000f8e00ff */
[----:B------:R-:W-:-:S04]  /*14a0*/  IMAD.WIDE R20, R7, 0x4, R20 ;  /* 0x0000000407147825 */ /* 0x000fc800078e0214 */
[----:B--2---:R-:W-:-:S05]  /*14b0*/  FFMA R23, R6, UR17, R23 ;  /* 0x0000001106177c23 */ /* 0x004fca0008000017 */
[----:B------:R1:W-:Y:S04]  /*14c0*/  STG.E desc[UR14][R20.64+-0x600], R23 ;  /* 0xfffa001714007986 */ /* 0x0003e8000c10190e */
[----:B------:R-:W2:Y:S04]  /*14d0*/  LDG.E R6, desc[UR14][R16.64+-0x400] ;  /* 0xfffc000e10067981 */ /* 0x000ea8000c1e1900 */
[----:B------:R-:W2:Y:S02]  /*14e0*/  LDG.E R27, desc[UR14][R18.64+-0x400] ;  /* 0xfffc000e121b7981 */ /* 0x000ea4000c1e1900 */
[----:B--2---:R-:W-:-:S05]  /*14f0*/  FFMA R27, R6, UR17, R27 ;  /* 0x00000011061b7c23 */ /* 0x004fca000800001b */
[----:B------:R2:W-:Y:S04]  /*1500*/  STG.E desc[UR14][R20.64+-0x400], R27 ;  /* 0xfffc001b14007986 */ /* 0x0005e8000c10190e */
[----:B------:R-:W3:Y:S04]  /*1510*/  LDG.E R6, desc[UR14][R16.64+-0x200] ;  /* 0xfffe000e10067981 */ /* 0x000ee8000c1e1900 */
[----:B0-----:R-:W3:Y:S02]  /*1520*/  LDG.E R15, desc[UR14][R18.64+-0x200] ;  /* 0xfffe000e120f7981 */ /* 0x001ee4000c1e1900 */
[----:B---3--:R-:W-:-:S05]  /*1530*/  FFMA R15, R6, UR17, R15 ;  /* 0x00000011060f7c23 */ /* 0x008fca000800000f */
[----:B------:R0:W-:Y:S04]  /*1540*/  STG.E desc[UR14][R20.64+-0x200], R15 ;  /* 0xfffe000f14007986 */ /* 0x0001e8000c10190e */
[----:B------:R-:W3:Y:S04]  /*1550*/  LDG.E R6, desc[UR14][R16.64] ;  /* 0x0000000e10067981 */ /* 0x000ee8000c1e1900 */
[----:B------:R-:W3:Y:S02]  /*1560*/  LDG.E R25, desc[UR14][R18.64] ;  /* 0x0000000e12197981 */ /* 0x000ee4000c1e1900 */
[----:B---3--:R-:W-:-:S05]  /*1570*/  FFMA R25, R6, UR17, R25 ;  /* 0x0000001106197c23 */ /* 0x008fca0008000019 */
[----:B------:R3:W-:Y:S04]  /*1580*/  STG.E desc[UR14][R20.64], R25 ;  /* 0x0000001914007986 */ /* 0x0007e8000c10190e */
[----:B------:R-:W4:Y:S04]  /*1590*/  LDG.E R6, desc[UR14][R16.64+0x200] ;  /* 0x0002000e10067981 */ /* 0x000f28000c1e1900 */
[----:B-1----:R-:W4:Y:S02]  /*15a0*/  LDG.E R23, desc[UR14][R18.64+0x200] ;  /* 0x0002000e12177981 */ /* 0x002f24000c1e1900 */
[----:B----4-:R-:W-:-:S05]  /*15b0*/  FFMA R23, R6, UR17, R23 ;  /* 0x0000001106177c23 */ /* 0x010fca0008000017 */
[----:B------:R3:W-:Y:S04]  /*15c0*/  STG.E desc[UR14][R20.64+0x200], R23 ;  /* 0x0002001714007986 */ /* 0x0007e8000c10190e */
[----:B------:R-:W4:Y:S04]  /*15d0*/  LDG.E R6, desc[UR14][R16.64+0x400] ;  /* 0x0004000e10067981 */ /* 0x000f28000c1e1900 */
[----:B--2---:R-:W4:Y:S02]  /*15e0*/  LDG.E R27, desc[UR14][R18.64+0x400] ;  /* 0x0004000e121b7981 */ /* 0x004f24000c1e1900 */
[----:B----4-:R-:W-:-:S05]  /*15f0*/  FFMA R27, R6, UR17, R27 ;  /* 0x00000011061b7c23 */ /* 0x010fca000800001b */
[----:B------:R3:W-:Y:S04]  /*1600*/  STG.E desc[UR14][R20.64+0x400], R27 ;  /* 0x0004001b14007986 */ /* 0x0007e8000c10190e */
[----:B------:R-:W2:Y:S04]  /*1610*/  LDG.E R6, desc[UR14][R16.64+0x600] ;  /* 0x0006000e10067981 */ /* 0x000ea8000c1e1900 */
[----:B0-----:R-:W2:Y:S01]  /*1620*/  LDG.E R15, desc[UR14][R18.64+0x600] ;  /* 0x0006000e120f7981 */ /* 0x001ea2000c1e1900 */
[----:B------:R-:W-:-:S04]  /*1630*/  IADD3 R0, PT, PT, R0, 0x8, RZ ;  /* 0x0000000800007810 */ /* 0x000fc80007ffe0ff */
[----:B------:R-:W-:Y:S01]  /*1640*/  ISETP.NE.AND P0, PT, R0, RZ, PT ;  /* 0x000000ff0000720c */ /* 0x000fe20003f05270 */
[----:B------:R-:W-:Y:S01]  /*1650*/  UIADD3 UR13, UP0, UPT, UR13, 0x1000, URZ ;  /* 0x000010000d0d7890 */ /* 0x000fe2000ff1e0ff */
[----:B------:R-:W-:-:S03]  /*1660*/  VIADD R7, R7, 0x400 ;  /* 0x0000040007077836 */ /* 0x000fc60000000000 */
[----:B------:R-:W-:Y:S01]  /*1670*/  UIADD3.X UR16, UPT, UPT, URZ, UR16, URZ, UP0, !UPT ;  /* 0x00000010ff107290 */ /* 0x000fe200087fe4ff */
[----:B--2---:R-:W-:-:S05]  /*1680*/  FFMA R15, R6, UR17, R15 ;  /* 0x00000011060f7c23 */ /* 0x004fca000800000f */
[----:B------:R3:W-:Y:S02]  /*1690*/  STG.E desc[UR14][R20.64+0x600], R15 ;  /* 0x0006000f14007986 */ /* 0x0007e4000c10190e */
[----:B------:R-:W-:Y:S05]  /*16a0*/  @P0 BRA `(.L_x_13) ;  /* 0xfffffffc002c0947 */ /* 0x000fea000383ffff */
[----:B------:R-:W0:Y:S02]  /*16b0*/  LDC R0, c[0x0][0x388] ;  /* 0x0000e200ff007b82 */ /* 0x000e240000000800 */
[----:B0-----:R-:W-:-:S07]  /*16c0*/  LOP3.LUT R0, R0, 0x7ffffff8, RZ, 0xc0, !PT ;  /* 0x7ffffff800007812 */ /* 0x001fce00078ec0ff */
.L_x_12:
[----:B------:R-:W0:Y:S02]  /*16d0*/  LDC R14, c[0x0][0x388] ;  /* 0x0000e200ff0e7b82 */ /* 0x000e240000000800 */
[----:B0-----:R-:W-:-:S04]  /*16e0*/  LOP3.LUT R10, R14, 0x7, RZ, 0xc0, !PT ;  /* 0x000000070e0a7812 */ /* 0x001fc800078ec0ff */
[----:B------:R-:W-:-:S13]  /*16f0*/  ISETP.NE.AND P0, PT, R10, RZ, PT ;  /* 0x000000ff0a00720c */ /* 0x000fda0003f05270 */
[----:B------:R-:W-:Y:S05]  /*1700*/  @!P0 EXIT ;  /* 0x000000000000894d */ /* 0x000fea0003800000 */
[----:B------:R-:W0:Y:S01]  /*1710*/  LDCU.64 UR4, c[0x0][0x390] ;  /* 0x00007200ff0477ac */ /* 0x000e220008000a00 */
[----:B------:R-:W-:Y:S01]  /*1720*/  SHF.L.U32 R8, R14, 0x7, RZ ;  /* 0x000000070e087819 */ /* 0x000fe200000006ff */
[----:B---3--:R-:W1:Y:S01]  /*1730*/  S2R R15, SR_TID.X ;  /* 0x00000000000f7919 */ /* 0x008e620000002100 */
[----:B------:R-:W-:Y:S02]  /*1740*/  ISETP.GE.U32.AND P0, PT, R10, 0x4, PT ;  /* 0x000000040a00780c */ /* 0x000fe40003f06070 */
[----:B------:R-:W-:Y:S01]  /*1750*/  SHF.R.S32.HI R6, RZ, 0x1f, R8 ;  /* 0x0000001fff067819 */ /* 0x000fe20000011408 */
[----:B------:R-:W-:Y:S01]  /*1760*/  IMAD.WIDE.U32 R8, R8, UR12, RZ ;  /* 0x0000000c08087c25 */ /* 0x000fe2000f8e00ff */
[----:B------:R-:W-:-:S03]  /*1770*/  LOP3.LUT R18, R14, 0x3, RZ, 0xc0, !PT ;  /* 0x000000030e127812 */ /* 0x000fc600078ec0ff */
[----:B------:R-:W-:Y:S01]  /*1780*/  IMAD R7, R6, UR12, RZ ;  /* 0x0000000c06077c24 */ /* 0x000fe2000f8e02ff */
[----:B------:R-:W-:Y:S02]  /*1790*/  SHF.L.U32 R6, R8, 0x2, RZ ;  /* 0x0000000208067819 */ /* 0x000fe400000006ff */
[----:B------:R-:W-:Y:S01]  /*17a0*/  ISETP.NE.AND P1, PT, R18, RZ, PT ;  /* 0x000000ff1200720c */ /* 0x000fe20003f25270 */
[----:B------:R-:W-:Y:S01]  /*17b0*/  IMAD.IADD R7, R9, 0x1, R7 ;  /* 0x0000000109077824 */ /* 0x000fe200078e0207 */
[----:B0-----:R-:W-:-:S04]  /*17c0*/  IADD3 R6, P2, PT, R6, UR4, RZ ;  /* 0x0000000406067c10 */ /* 0x001fc8000ff5e0ff */
[----:B------:R-:W-:-:S04]  /*17d0*/  SHF.L.U64.HI R7, R8, 0x2, R7 ;  /* 0x0000000208077819 */ /* 0x000fc80000010207 */
[----:B------:R-:W-:Y:S01]  /*17e0*/  IADD3.X R7, PT, PT, R7, UR5, RZ, P2, !PT ;  /* 0x0000000507077c10 */ /* 0x000fe200097fe4ff */
[----:B------:R-:W-:Y:S06]  /*17f0*/  @!P0 BRA `(.L_x_14) ;  /* 0x0000000000588947 */ /* 0x000fec0003800000 */
[----:B-1----:R-:W-:Y:S01]  /*1800*/  LEA R13, R0, R15, 0x7 ;  /* 0x0000000f000d7211 */ /* 0x002fe200078e38ff */
[----:B------:R-:W0:Y:S04]  /*1810*/  LDCU UR4, c[0x0][0x38c] ;  /* 0x00007180ff0477ac */ /* 0x000e280008000800 */
[----:B------:R-:W-:-:S04]  /*1820*/  IMAD.WIDE R10, R13, 0x4, R2 ;  /* 0x000000040d0a7825 */ /* 0x000fc800078e0202 */
[C---:B------:R-:W-:Y:S01]  /*1830*/  IMAD.WIDE R8, R13.reuse, 0x4, R4 ;  /* 0x000000040d087825 */ /* 0x040fe200078e0204 */
[----:B------:R-:W0:Y:S04]  /*1840*/  LDG.E R16, desc[UR14][R10.64] ;  /* 0x0000000e0a107981 */ /* 0x000e28000c1e1900 */
[----:B------:R-:W0:Y:S01]  /*1850*/  LDG.E R17, desc[UR14][R8.64] ;  /* 0x0000000e08117981 */ /* 0x000e22000c1e1900 */
[----:B------:R-:W-:-:S04]  /*1860*/  IMAD.WIDE R12, R13, 0x4, R6 ;  /* 0x000000040d0c7825 */ /* 0x000fc800078e0206 */
[----:B0-----:R-:W-:-:S05]  /*1870*/  FFMA R17, R16, UR4, R17 ;  /* 0x0000000410117c23 */ /* 0x001fca0008000011 */
[----:B------:R0:W-:Y:S04]  /*1880*/  STG.E desc[UR14][R12.64], R17 ;  /* 0x000000110c007986 */ /* 0x0001e8000c10190e */
[----:B------:R-:W2:Y:S04]  /*1890*/  LDG.E R16, desc[UR14][R10.64+0x200] ;  /* 0x0002000e0a107981 */ /* 0x000ea8000c1e1900 */
[----:B------:R-:W2:Y:S02]  /*18a0*/  LDG.E R19, desc[UR14][R8.64+0x200] ;  /* 0x0002000e08137981 */ /* 0x000ea4000c1e1900 */
[----:B--2---:R-:W-:-:S05]  /*18b0*/  FFMA R19, R16, UR4, R19 ;  /* 0x0000000410137c23 */ /* 0x004fca0008000013 */
[----:B------:R0:W-:Y:S04]  /*18c0*/  STG.E desc[UR14][R12.64+0x200], R19 ;  /* 0x000200130c007986 */ /* 0x0001e8000c10190e */
[----:B------:R-:W2:Y:S04]  /*18d0*/  LDG.E R16, desc[UR14][R10.64+0x400] ;  /* 0x0004000e0a107981 */ /* 0x000ea8000c1e1900 */
[----:B------:R-:W2:Y:S02]  /*18e0*/  LDG.E R21, desc[UR14][R8.64+0x400] ;  /* 0x0004000e08157981 */ /* 0x000ea4000c1e1900 */
[----:B--2---:R-:W-:-:S05]  /*18f0*/  FFMA R21, R16, UR4, R21 ;  /* 0x0000000410157c23 */ /* 0x004fca0008000015 */
[----:B------:R0:W-:Y:S04]  /*1900*/  STG.E desc[UR14][R12.64+0x400], R21 ;  /* 0x000400150c007986 */ /* 0x0001e8000c10190e */
[----:B------:R-:W2:Y:S04]  /*1910*/  LDG.E R16, desc[UR14][R10.64+0x600] ;  /* 0x0006000e0a107981 */ /* 0x000ea8000c1e1900 */
[----:B------:R-:W2:Y:S01]  /*1920*/  LDG.E R23, desc[UR14][R8.64+0x600] ;  /* 0x0006000e08177981 */ /* 0x000ea2000c1e1900 */
[----:B------:R-:W-:Y:S01]  /*1930*/  IADD3 R0, PT, PT, R0, 0x4, RZ ;  /* 0x0000000400007810 */ /* 0x000fe20007ffe0ff */
[----:B--2---:R-:W-:-:S05]  /*1940*/  FFMA R23, R16, UR4, R23 ;  /* 0x0000000410177c23 */ /* 0x004fca0008000017 */
[----:B------:R0:W-:Y:S02]  /*1950*/  STG.E desc[UR14][R12.64+0x600], R23 ;  /* 0x000600170c007986 */ /* 0x0001e4000c10190e */
.L_x_14:
[----:B------:R-:W-:Y:S05]  /*1960*/  @!P1 EXIT ;  /* 0x000000000000994d */ /* 0x000fea0003800000 */
[----:B------:R-:W-:Y:S02]  /*1970*/  ISETP.NE.AND P0, PT, R18, 0x1, PT ;  /* 0x000000011200780c */ /* 0x000fe40003f05270 */
[----:B------:R-:W-:-:S04]  /*1980*/  LOP3.LUT R14, R14, 0x1, RZ, 0xc0, !PT ;  /* 0x000000010e0e7812 */ /* 0x000fc800078ec0ff */
[----:B------:R-:W-:-:S07]  /*1990*/  ISETP.NE.U32.AND P1, PT, R14, 0x1, PT ;  /* 0x000000010e00780c */ /* 0x000fce0003f25070 */
[----:B------:R-:W-:Y:S06]  /*19a0*/  @!P0 BRA `(.L_x_15) ;  /* 0x0000000000388947 */ /* 0x000fec0003800000 */
[----:B01----:R-:W-:Y:S01]  /*19b0*/  IMAD R13, R0, 0x80, R15 ;  /* 0x00000080000d7824 */ /* 0x003fe200078e020f */
[----:B------:R-:W0:Y:S03]  /*19c0*/  LDCU UR4, c[0x0][0x38c] ;  /* 0x00007180ff0477ac */ /* 0x000e260008000800 */
[----:B------:R-:W-:-:S04]  /*19d0*/  IMAD.WIDE R8, R13, 0x4, R2 ;  /* 0x000000040d087825 */ /* 0x000fc800078e0202 */
[C---:B------:R-:W-:Y:S01]  /*19e0*/  IMAD.WIDE R10, R13.reuse, 0x4, R4 ;  /* 0x000000040d0a7825 */ /* 0x040fe200078e0204 */
[----:B------:R-:W0:Y:S04]  /*19f0*/  LDG.E R14, desc[UR14][R8.64] ;  /* 0x0000000e080e7981 */ /* 0x000e28000c1e1900 */
[----:B------:R-:W0:Y:S01]  /*1a00*/  LDG.E R17, desc[UR14][R10.64] ;  /* 0x0000000e0a117981 */ /* 0x000e22000c1e1900 */
[----:B------:R-:W-:-:S04]  /*1a10*/  IMAD.WIDE R12, R13, 0x4, R6 ;  /* 0x000000040d0c7825 */ /* 0x000fc800078e0206 */
[----:B0-----:R-:W-:-:S05]  /*1a20*/  FFMA R17, R14, UR4, R17 ;  /* 0x000000040e117c23 */ /* 0x001fca0008000011 */
[----:B------:R2:W-:Y:S04]  /*1a30*/  STG.E desc[UR14][R12.64], R17 ;  /* 0x000000110c007986 */ /* 0x0005e8000c10190e */
[----:B------:R-:W3:Y:S04]  /*1a40*/  LDG.E R14, desc[UR14][R8.64+0x200] ;  /* 0x0002000e080e7981 */ /* 0x000ee8000c1e1900 */
[----:B------:R-:W3:Y:S01]  /*1a50*/  LDG.E R19, desc[UR14][R10.64+0x200] ;  /* 0x0002000e0a137981 */ /* 0x000ee2000c1e1900 */
[----:B------:R-:W-:Y:S01]  /*1a60*/  IADD3 R0, PT, PT, R0, 0x2, RZ ;  /* 0x0000000200007810 */ /* 0x000fe20007ffe0ff */
[----:B---3--:R-:W-:-:S05]  /*1a70*/  FFMA R19, R14, UR4, R19 ;  /* 0x000000040e137c23 */ /* 0x008fca0008000013 */
[----:B------:R2:W-:Y:S02]  /*1a80*/  STG.E desc[UR14][R12.64+0x200], R19 ;  /* 0x000200130c007986 */ /* 0x0005e4000c10190e */
.L_x_15:
[----:B------:R-:W-:Y:S05]  /*1a90*/  @P1 EXIT ;  /* 0x000000000000194d */ /* 0x000fea0003800000 */
[----:B-1----:R-:W-:Y:S01]  /*1aa0*/  LEA R15, R0, R15, 0x7 ;  /* 0x0000000f000f7211 */ /* 0x002fe200078e38ff */
[----:B------:R-:W1:Y:S04]  /*1ab0*/  LDCU UR4, c[0x0][0x38c] ;  /* 0x00007180ff0477ac */ /* 0x000e680008000800 */
[----:B------:R-:W-:-:S04]  /*1ac0*/  IMAD.WIDE R2, R15, 0x4, R2 ;  /* 0x000000040f027825 */ /* 0x000fc800078e0202 */
[C---:B------:R-:W-:Y:S02]  /*1ad0*/  IMAD.WIDE R4, R15.reuse, 0x4, R4 ;  /* 0x000000040f047825 */ /* 0x040fe400078e0204 */
[----:B------:R-:W1:Y:S04]  /*1ae0*/  LDG.E R2, desc[UR14][R2.64] ;  /* 0x0000000e02027981 */ /* 0x000e68000c1e1900 */
[----:B------:R-:W1:Y:S01]  /*1af0*/  LDG.E R5, desc[UR14][R4.64] ;  /* 0x0000000e04057981 */ /* 0x000e62000c1e1900 */
[----:B------:R-:W-:-:S04]  /*1b00*/  IMAD.WIDE R6, R15, 0x4, R6 ;  /* 0x000000040f067825 */ /* 0x000fc800078e0206 */
[----:B-1----:R-:W-:-:S05]  /*1b10*/  FFMA R9, R2, UR4, R5 ;  /* 0x0000000402097c23 */ /* 0x002fca0008000005 */
[----:B------:R-:W-:Y:S01]  /*1b20*/  STG.E desc[UR14][R6.64], R9 ;  /* 0x0000000906007986 */ /* 0x000fe2000c10190e */
[----:B------:R-:W-:Y:S05]  /*1b30*/  EXIT ;  /* 0x000000000000794d */ /* 0x000fea0003800000 */
.L_x_16:
[----:B------:R-:W-:-:S00]  /*1b40*/  BRA `(.L_x_16) ;  /* 0xfffffffc00fc7947 */ /* 0x000fc0000383ffff */
[----:B------:R-:W-:-:S00]  /*1b50*/  NOP ;  /* 0x0000000000007918 */ /* 0x000fc00000000000 */
        /* <DEDUP_REMOVED lines=10> */
.L_x_35:


//--------------------- .text._ZN3cub18CUB_300001_SM_10006detail9transform16transform_kernelINS2_10policy_hubILb1EN4cuda3std3__45tupleIJN6thrust24THRUST_300001_SM_1000_NS6detail15normal_iteratorINSA_10device_ptrIfEEEESF_EEEE10policy1000Ei5saxpySF_JPfSK_EEEvT0_iT1_T2_DpNS2_10kernel_argIT3_EE --------------------------
	.section	.text._ZN3cub18CUB_300001_SM_10006detail9transform16transform_kernelINS2_10policy_hubILb1EN4cuda3std3__45tupleIJN6thrust24THRUST_300001_SM_1000_NS6detail15normal_iteratorINSA_10device_ptrIfEEEESF_EEEE10policy1000Ei5saxpySF_JPfSK_EEEvT0_iT1_T2_DpNS2_10kernel_argIT3_EE,"ax",@progbits
	.align	128
        .global         _ZN3cub18CUB_300001_SM_10006detail9transform16transform_kernelINS2_10policy_hubILb1EN4cuda3std3__45tupleIJN6thrust24THRUST_300001_SM_1000_NS6detail15normal_iteratorINSA_10device_ptrIfEEEESF_EEEE10policy1000Ei5saxpySF_JPfSK_EEEvT0_iT1_T2_DpNS2_10kernel_argIT3_EE
        .type           _ZN3cub18CUB_300001_SM_10006detail9transform16transform_kernelINS2_10policy_hubILb1EN4cuda3std3__45tupleIJN6thrust24THRUST_300001_SM_1000_NS6detail15normal_iteratorINSA_10device_ptrIfEEEESF_EEEE10policy1000Ei5saxpySF_JPfSK_EEEvT0_iT1_T2_DpNS2_10kernel_argIT3_EE,@function
        .size           _ZN3cub18CUB_300001_SM_10006detail9transform16transform_kernelINS2_10policy_hubILb1EN4cuda3std3__45tupleIJN6thrust24THRUST_300001_SM_1000_NS6detail15normal_iteratorINSA_10device_ptrIfEEEESF_EEEE10policy1000Ei5saxpySF_JPfSK_EEEvT0_iT1_T2_DpNS2_10kernel_argIT3_EE,(.L_x_36 - _ZN3cub18CUB_300001_SM_10006detail9transform16transform_kernelINS2_10policy_hubILb1EN4cuda3std3__45tupleIJN6thrust24THRUST_300001_SM_1000_NS6detail15normal_iteratorINSA_10device_ptrIfEEEESF_EEEE10policy1000Ei5saxpySF_JPfSK_EEEvT0_iT1_T2_DpNS2_10kernel_argIT3_EE)
        .other          _ZN3cub18CUB_300001_SM_10006detail9transform16transform_kernelINS2_10policy_hubILb1EN4cuda3std3__45tupleIJN6thrust24THRUST_300001_SM_1000_NS6detail15normal_iteratorINSA_10device_ptrIfEEEESF_EEEE10policy1000Ei5saxpySF_JPfSK_EEEvT0_iT1_T2_DpNS2_10kernel_argIT3_EE,@"STO_CUDA_ENTRY STV_DEFAULT"
_ZN3cub18CUB_300001_SM_10006detail9transform16transform_kernelINS2_10policy_hubILb1EN4cuda3std3__45tupleIJN6thrust24THRUST_300001_SM_1000_NS6detail15normal_iteratorINSA_10device_ptrIfEEEESF_EEEE10policy1000Ei5saxpySF_JPfSK_EEEvT0_iT1_T2_DpNS2_10kernel_argIT3_EE:
.text._ZN3cub18CUB_300001_SM_10006detail9transform16transform_kernelINS2_10policy_hubILb1EN4cuda3std3__45tupleIJN6thrust24THRUST_300001_SM_1000_NS6detail15normal_iteratorINSA_10device_ptrIfEEEESF_EEEE10policy1000Ei5saxpySF_JPfSK_EEEvT0_iT1_T2_DpNS2_10kernel_argIT3_EE:
[----:B------:R-:W-:Y:S08]  /*0000*/  LDC R1, c[0x0][0x37c] ;  /* 0x0000df00ff017b82 */ /* 0x000ff00000000800 */
[----:B------:R-:W0:Y:S01]  /*0010*/  S2UR UR18, SR_CTAID.X ;  /* 0x00000000001279c3 */ /* 0x000e220000002500 */
[----:B------:R-:W1:Y:S01]  /*0020*/  LDCU.64 UR12, c[0x0][0x380] ;  /* 0x00007000ff0c77ac */ /* 0x000e620008000a00 */
[----:B------:R-:W2:Y:S01]  /*0030*/  S2R R0, SR_TID.X ;  /* 0x0000000000007919 */ /* 0x000ea20000002100 */
[----:B------:R-:W-:Y:S01]  /*0040*/  BSSY.RECONVERGENT B0, `(.L_x_17) ;  /* 0x0000020000007945 */ /* 0x000fe20003800200 */
[----:B-1----:R-:W-:-:S04]  /*0050*/  USHF.L.U32 UR11, UR13, 0x7, URZ ;  /* 0x000000070d0b7899 */ /* 0x002fc800080006ff */
[----:B0-----:R-:W-:-:S04]  /*0060*/  UIMAD UR8, UR11, UR18, URZ ;  /* 0x000000120b0872a4 */ /* 0x001fc8000f8e02ff */
[----:B------:R-:W-:-:S04]  /*0070*/  UIADD3 UR10, UPT, UPT, -UR8, UR12, URZ ;  /* 0x0000000c080a7290 */ /* 0x000fc8000fffe1ff */
[----:B------:R-:W-:Y:S01]  /*0080*/  UISETP.LT.AND UP0, UPT, UR11, UR10, UPT ;  /* 0x0000000a0b00728c */ /* 0x000fe2000bf01270 */
[----:B--2---:R-:W-:-:S03]  /*0090*/  SHF.L.U32 R4, R0, 0x7, RZ ;  /* 0x0000000700047819 */ /* 0x004fc600000006ff */
[----:B------:R-:W-:-:S04]  /*00a0*/  USEL UR12, UR11, UR10, UP0 ;  /* 0x0000000a0b0c7287 */ /* 0x000fc80008000000 */
[----:B------:R-:W-:-:S06]  /*00b0*/  USHF.L.U32 UR4, UR12, 0x2, URZ ;  /* 0x000000020c047899 */ /* 0x000fcc00080006ff */
[----:B------:R-:W-:-:S13]  /*00c0*/  ISETP.GE.AND P0, PT, R4, UR4, PT ;  /* 0x0000000404007c0c */ /* 0x000fda000bf06270 */
[----:B------:R-:W-:Y:S05]  /*00d0*/  @P0 BRA `(.L_x_18) ;  /* 0x0000000000580947 */ /* 0x000fea0003800000 */
[----:B------:R-:W0:Y:S01]  /*00e0*/  LDC.64 R2, c[0x0][0x398] ;  /* 0x0000e600ff027b82 */ /* 0x000e220000000a00 */
[----:B------:R-:W-:Y:S01]  /*00f0*/  MOV R7, UR8 ;  /* 0x0000000800077c02 */ /* 0x000fe20008000f00 */
[----:B------:R-:W-:Y:S01]  /*0100*/  BSSY.RECONVERGENT B1, `(.L_x_19) ;  /* 0x000000a000017945 */ /* 0x000fe20003800200 */
[----:B------:R-:W-:Y:S02]  /*0110*/  IMAD.MOV.U32 R5, RZ, RZ, R4 ;  /* 0x000000ffff057224 */ /* 0x000fe400078e0004 */
[----:B0-----:R-:W-:-:S04]  /*0120*/  IMAD.WIDE.U32 R2, R0, 0x80, R2 ;  /* 0x0000008000027825 */ /* 0x001fc800078e0002 */
[----:B------:R-:W-:-:S07]  /*0130*/  IMAD.WIDE R2, R7, 0x4, R2 ;  /* 0x0000000407027825 */ /* 0x000fce00078e0202 */
.L_x_20:
[----:B------:R-:W-:Y:S01]  /*0140*/  IADD3 R5, PT, PT, R5, 0x4000, RZ ;  /* 0x0000400005057810 */ /* 0x000fe20007ffe0ff */
[----:B------:R0:W-:Y:S03]  /*0150*/  CCTL.E.PF2 [R2] ;  /* 0x000000000200798f */ /* 0x0001e60000800100 */
[----:B------:R-:W-:Y:S02]  /*0160*/  ISETP.GE.AND P0, PT, R5, UR4, PT ;  /* 0x0000000405007c0c */ /* 0x000fe4000bf06270 */
[----:B0-----:R-:W-:-:S04]  /*0170*/  IADD3 R2, P1, PT, R2, 0x4000, RZ ;  /* 0x0000400002027810 */ /* 0x001fc80007f3e0ff */
[----:B------:R-:W-:-:S07]  /*0180*/  IADD3.X R3, PT, PT, RZ, R3, RZ, P1, !PT ;  /* 0x00000003ff037210 */ /* 0x000fce0000ffe4ff */
[----:B------:R-:W-:Y:S05]  /*0190*/  @!P0 BRA `(.L_x_20) ;  /* 0xfffffffc00e88947 */ /* 0x000fea000383ffff */
[----:B------:R-:W-:Y:S05]  /*01a0*/  BSYNC.RECONVERGENT B1 ;  /* 0x0000000000017941 */ /* 0x000fea0003800200 */
.L_x_19:
[----:B------:R-:W0:Y:S02]  /*01b0*/  LDC.64 R2, c[0x0][0x3a8] ;  /* 0x0000ea00ff027b82 */ /* 0x000e240000000a00 */
[----:B0-----:R-:W-:-:S04]  /*01c0*/  IMAD.WIDE.U32 R2, R0, 0x80, R2 ;  /* 0x0000008000027825 */ /* 0x001fc800078e0002 */
[----:B------:R-:W-:-:S07]  /*01d0*/  IMAD.WIDE R2, R7, 0x4, R2 ;  /* 0x0000000407027825 */ /* 0x000fce00078e0202 */
.L_x_21:
[----:B------:R-:W-:Y:S01]  /*01e0*/  VIADD R4, R4, 0x4000 ;  /* 0x0000400004047836 */ /* 0x000fe20000000000 */
[----:B------:R0:W-:Y:S04]  /*01f0*/  CCTL.E.PF2 [R2] ;  /* 0x000000000200798f */ /* 0x0001e80000800100 */
[----:B------:R-:W-:Y:S02]  /*0200*/  ISETP.GE.AND P0, PT, R4, UR4, PT ;  /* 0x0000000404007c0c */ /* 0x000fe4000bf06270 */
[----:B0-----:R-:W-:-:S04]  /*0210*/  IADD3 R2, P1, PT, R2, 0x4000, RZ ;  /* 0x0000400002027810 */ /* 0x001fc80007f3e0ff */
[----:B------:R-:W-:-:S07]  /*0220*/  IADD3.X R3, PT, PT, RZ, R3, RZ, P1, !PT ;  /* 0x00000003ff037210 */ /* 0x000fce0000ffe4ff */
[----:B------:R-:W-:Y:S05]  /*0230*/  @!P0 BRA `(.L_x_21) ;  /* 0xfffffffc00e88947 */ /* 0x000fea000383ffff */
.L_x_18:
[----:B------:R-:W-:Y:S05]  /*0240*/  BSYNC.RECONVERGENT B0 ;  /* 0x0000000000007941 */ /* 0x000fea0003800200 */
.L_x_17:
[----:B------:R-:W0:Y:S01]  /*0250*/  LDCU.128 UR4, c[0x0][0x390] ;  /* 0x00007200ff0477ac */ /* 0x000e220008000c00 */
[----:B------:R-:W-:Y:S01]  /*0260*/  UIMAD.WIDE UR8, UR8, 0x4, URZ ;  /* 0x00000004080878a5 */ /* 0x000fe2000f8e02ff */
[----:B------:R-:W1:Y:S01]  /*0270*/  LDCU.64 UR20, c[0x0][0x358] ;  /* 0x00006b00ff1477ac */ /* 0x000e620008000a00 */
[----:B------:R-:W2:Y:S02]  /*0280*/  LDCU.64 UR14, c[0x0][0x3a8] ;  /* 0x00007500ff0e77ac */ /* 0x000ea40008000a00 */
[----:B0-----:R-:W-:-:S04]  /*0290*/  UIADD3 UR16, UP0, UPT, UR8, UR4, URZ ;  /* 0x0000000408107290 */ /* 0x001fc8000ff1e0ff */
[----:B------:R-:W-:Y:S02]  /*02a0*/  UIADD3.X UR17, UPT, UPT, UR9, UR5, URZ, UP0, !UPT ;  /* 0x0000000509117290 */ /* 0x000fe400087fe4ff */
[----:B------:R-:W-:-:S09]  /*02b0*/  UISETP.GT.AND UP0, UPT, UR11, UR10, UPT ;  /* 0x0000000a0b00728c */ /* 0x000fd2000bf04270 */
[----:B-12---:R-:W-:Y:S05]  /*02c0*/  BRA.U UP0, `(.L_x_22) ;  /* 0x0000000900687547 */ /* 0x006fea000b800000 */
[----:B------:R-:W-:-:S06]  /*02d0*/  UISETP.GE.AND UP0, UPT, UR13, 0x1, UPT ;  /* 0x000000010d00788c */ /* 0x000fcc000bf06270 */
[----:B------:R-:W-:-:S13]  /*02e0*/  PLOP3.LUT P0, PT, PT, PT, UP0, 0x80, 0x8 ;  /* 0x000000000008781c */ /* 0x000fda0003f0f008 */
[----:B------:R-:W-:Y:S05]  /*02f0*/  @!P0 EXIT ;  /* 0x000000000000894d */ /* 0x000fea0003800000 */
[----:B------:R-:W-:Y:S01]  /*0300*/  UISETP.GE.U32.AND UP0, UPT, UR13, 0x8, UPT ;  /* 0x000000080d00788c */ /* 0x000fe2000bf06070 */
[----:B------:R-:W-:-:S08]  /*0310*/  HFMA2 R10, -RZ, RZ, 0, 0 ;  /* 0x00000000ff0a7431 */ /* 0x000fd000000001ff */
[----:B------:R-:W-:Y:S05]  /*0320*/  BRA.U !UP0, `(.L_x_23) ;  /* 0x00000005082c7547 */ /* 0x000fea000b800000 */
[----:B------:R-:W0:Y:S01]  /*0330*/  LDC.64 R2, c[0x0][0x390] ;  /* 0x0000e400ff027b82 */ /* 0x000e220000000a00 */
[----:B------:R-:W-:Y:S01]  /*0340*/  UMOV UR10, UR8 ;  /* 0x00000008000a7c82 */ /* 0x000fe20008000000 */
[----:B------:R-:W-:Y:S01]  /*0350*/  UMOV UR11, UR9 ;  /* 0x00000009000b7c82 */ /* 0x000fe20008000000 */
[----:B------:R-:W-:Y:S02]  /*0360*/  UIADD3 UR9, UP2, UPT, UR10, 0x600, URZ ;  /* 0x000006000a097890 */ /* 0x000fe4000ff5e0ff */
[----:B------:R-:W-:Y:S02]  /*0370*/  ULOP3.LUT UR8, UR13, 0x7ffffff8, URZ, 0xc0, !UPT ;  /* 0x7ffffff80d087892 */ /* 0x000fe4000f8ec0ff */
[----:B------:R-:W-:Y:S01]  /*0380*/  UIADD3 UR12, UP0, UPT, UR9, UR4, URZ ;  /* 0x00000004090c7290 */ /* 0x000fe2000ff1e0ff */
[----:B------:R-:W1:Y:S01]  /*0390*/  LDC.64 R4, c[0x0][0x398] ;  /* 0x0000e600ff047b82 */ /* 0x000e620000000a00 */
[----:B------:R-:W-:Y:S02]  /*03a0*/  UIADD3.X UR4, UPT, UPT, URZ, UR11, URZ, UP2, !UPT ;  /* 0x0000000bff047290 */ /* 0x000fe400097fe4ff */
[----:B------:R-:W-:-:S02]  /*03b0*/  UIADD3 UR6, UP1, UPT, UR9, UR6, URZ ;  /* 0x0000000609067290 */ /* 0x000fc4000ff3e0ff */
[----:B------:R-:W-:Y:S01]  /*03c0*/  UIADD3 UR14, UP2, UPT, UR9, UR14, URZ ;  /* 0x0000000e090e7290 */ /* 0x000fe2000ff5e0ff */
[----:B------:R-:W2:Y:S02]  /*03d0*/  LDCU UR19, c[0x0][0x388] ;  /* 0x00007100ff1377ac */ /* 0x000ea40008000800 */
[----:B------:R-:W3:Y:S01]  /*03e0*/  LDC.64 R6, c[0x0][0x3a8] ;  /* 0x0000ea00ff067b82 */ /* 0x000ee20000000a00 */
[----:B------:R-:W-:Y:S02]  /*03f0*/  UIADD3.X UR7, UPT, UPT, UR4, UR7, URZ, UP1, !UPT ;  /* 0x0000000704077290 */ /* 0x000fe40008ffe4ff */
[----:B------:R-:W-:Y:S02]  /*0400*/  UIADD3.X UR5, UPT, UPT, UR4, UR5, URZ, UP0, !UPT ;  /* 0x0000000504057290 */ /* 0x000fe400087fe4ff */
[----:B------:R-:W-:Y:S01]  /*0410*/  UIADD3.X UR15, UPT, UPT, UR4, UR15, URZ, UP2, !UPT ;  /* 0x0000000f040f7290 */ /* 0x000fe200097fe4ff */
[----:B0-----:R-:W-:Y:S01]  /*0420*/  IMAD.WIDE.U32 R2, R0, 0x4, R2 ;  /* 0x0000000400027825 */ /* 0x001fe200078e0002 */
[----:B------:R-:W-:-:S03]  /*0430*/  UIADD3 UR8, UPT, UPT, -UR8, URZ, URZ ;  /* 0x000000ff08087290 */ /* 0x000fc6000fffe1ff */
[----:B-1----:R-:W-:-:S04]  /*0440*/  IMAD.WIDE.U32 R4, R0, 0x4, R4 ;  /* 0x0000000400047825 */ /* 0x002fc800078e0004 */
[----:B---3--:R-:W-:-:S04]  /*0450*/  IMAD.WIDE.U32 R6, R0, 0x4, R6 ;  /* 0x0000000400067825 */ /* 0x008fc800078e0006 */
[----:B--2---:R-:W-:-:S07]  /*0460*/  VIADD R0, R0, 0x80 ;  /* 0x0000008000007836 */ /* 0x004fce0000000000 */
.L_x_24:
        /* <DEDUP_REMOVED lines=10> */
[----:B------:R-:W-:-:S02]  /*0510*/  MOV R11, UR15 ;  /* 0x0000000f000b7c02 */ /* 0x000fc40008000f00 */
[----:B------:R-:W-:Y:S01]  /*0520*/  IADD3.X R17, PT, PT, R3, UR11, RZ, P0, !PT ;  /* 0x0000000b03117c10 */ /* 0x000fe200087fe4ff */
[----:B------:R-:W-:-:S04]  /*0530*/  IMAD.WIDE R8, R0, 0x4, R8 ;  /* 0x0000000400087825 */ /* 0x000fc800078e0208 */
        /* <DEDUP_REMOVED lines=32> */
[----:B------:R-:W-:Y:S02]  /*0740*/  UIADD3 UR10, UP0, UPT, UR10, 0x1000, URZ ;  /* 0x000010000a0a7890 */ /* 0x000fe4000ff1e0ff */
[----:B------:R-:W-:-:S02]  /*0750*/  UIADD3 UR8, UPT, UPT, UR8, 0x8, URZ ;  /* 0x0000000808087890 */ /* 0x000fc4000fffe0ff */
[----:B------:R-:W-:Y:S02]  /*0760*/  UIADD3.X UR11, UPT, UPT, URZ, UR11, URZ, UP0, !UPT ;  /* 0x0000000bff0b7290 */ /* 0x000fe400087fe4ff */
[----:B------:R-:W-:Y:S01]  /*0770*/  UISETP.NE.AND UP0, UPT, UR8, URZ, UPT ;  /* 0x000000ff0800728c */ /* 0x000fe2000bf05270 */
[----:B------:R-:W-:Y:S01]  /*0780*/  IADD3 R0, PT, PT, R0, 0x400, RZ ;  /* 0x0000040000007810 */ /* 0x000fe20007ffe0ff */
[----:B--2---:R-:W-:-:S05]  /*0790*/  FFMA R17, R14, UR19, R17 ;  /* 0x000000130e117c23 */ /* 0x004fca0008000011 */
[----:B------:R3:W-:Y:S02]  /*07a0*/  STG.E desc[UR20][R12.64+0x600], R17 ;  /* 0x000600110c007986 */ /* 0x0007e4000c101914 */
[----:B------:R-:W-:Y:S05]  /*07b0*/  BRA.U UP0, `(.L_x_24) ;  /* 0xfffffffd002c7547 */ /* 0x000fea000b83ffff */
[----:B------:R-:W0:Y:S02]  /*07c0*/  LDC R10, c[0x0][0x384] ;  /* 0x0000e100ff0a7b82 */ /* 0x000e240000000800 */
[----:B0-----:R-:W-:-:S07]  /*07d0*/  LOP3.LUT R10, R10, 0x7ffffff8, RZ, 0xc0, !PT ;  /* 0x7ffffff80a0a7812 */ /* 0x001fce00078ec0ff */
.L_x_23:
[----:B------:R-:W0:Y:S02]  /*07e0*/  LDC R0, c[0x0][0x384] ;  /* 0x0000e100ff007b82 */ /* 0x000e240000000800 */
[----:B0-----:R-:W-:-:S04]  /*07f0*/  LOP3.LUT R3, R0, 0x7, RZ, 0xc0, !PT ;  /* 0x0000000700037812 */ /* 0x001fc800078ec0ff */
[----:B------:R-:W-:-:S13]  /*0800*/  ISETP.NE.AND P0, PT, R3, RZ, PT ;  /* 0x000000ff0300720c */ /* 0x000fda0003f05270 */
[----:B------:R-:W-:Y:S05]  /*0810*/  @!P0 EXIT ;  /* 0x000000000000894d */ /* 0x000fea0003800000 */
[----:B------:R-:W0:Y:S01]  /*0820*/  LDCU.64 UR4, c[0x0][0x398] ;  /* 0x00007300ff0477ac */ /* 0x000e220008000a00 */
[C---:B------:R-:W-:Y:S01]  /*0830*/  SHF.L.U32 R2, R0.reuse, 0x7, RZ ;  /* 0x0000000700027819 */ /* 0x040fe200000006ff */
[----:B------:R-:W1:Y:S01]  /*0840*/  S2R R11, SR_TID.X ;  /* 0x00000000000b7919 */ /* 0x000e620000002100 */
[----:B------:R-:W-:Y:S01]  /*0850*/  ISETP.GE.U32.AND P0, PT, R3, 0x4, PT ;  /* 0x000000040300780c */ /* 0x000fe20003f06070 */
[----:B------:R-:W2:Y:S01]  /*0860*/  LDCU.64 UR6, c[0x0][0x3a8] ;  /* 0x00007500ff0677ac */ /* 0x000ea20008000a00 */
[----:B------:R-:W-:Y:S01]  /*0870*/  LOP3.LUT R16, R0, 0x3, RZ, 0xc0, !PT ;  /* 0x0000000300107812 */ /* 0x000fe200078ec0ff */
[----:B------:R-:W-:-:S03]  /*0880*/  IMAD R2, R2, UR18, RZ ;  /* 0x0000001202027c24 */ /* 0x000fc6000f8e02ff */
[----:B------:R-:W-:Y:S01]  /*0890*/  ISETP.NE.AND P1, PT, R16, RZ, PT ;  /* 0x000000ff1000720c */ /* 0x000fe20003f25270 */
[----:B------:R-:W-:-:S03]  /*08a0*/  IMAD.WIDE R4, R2, 0x4, RZ ;  /* 0x0000000402047825 */ /* 0x000fc600078e02ff */
[C---:B0-----:R-:W-:Y:S02]  /*08b0*/  IADD3 R2, P2, PT, R4.reuse, UR4, RZ ;  /* 0x0000000404027c10 */ /* 0x041fe4000ff5e0ff */
[----:B--2---:R-:W-:Y:S02]  /*08c0*/  IADD3 R4, P3, PT, R4, UR6, RZ ;  /* 0x0000000604047c10 */ /* 0x004fe4000ff7e0ff */
[C---:B------:R-:W-:Y:S02]  /*08d0*/  IADD3.X R3, PT, PT, R5.reuse, UR5, RZ, P2, !PT ;  /* 0x0000000505037c10 */ /* 0x040fe400097fe4ff */
[----:B------:R-:W-:Y:S01]  /*08e0*/  IADD3.X R5, PT, PT, R5, UR7, RZ, P3, !PT ;  /* 0x0000000705057c10 */ /* 0x000fe20009ffe4ff */
[----:B------:R-:W-:Y:S08]  /*08f0*/  @!P0 BRA `(.L_x_25) ;  /* 0x00000000005c8947 */ /* 0x000ff00003800000 */
[----:B-1-3--:R-:W-:Y:S01]  /*0900*/  IMAD R13, R10, 0x80, R11 ;  /* 0x000000800a0d7824 */ /* 0x00afe200078e020b */
[----:B------:R-:W0:Y:S03]  /*0910*/  LDCU UR4, c[0x0][0x388] ;  /* 0x00007100ff0477ac */ /* 0x000e260008000800 */
[----:B------:R-:W-:-:S04]  /*0920*/  IMAD.WIDE R8, R13, 0x4, R2 ;  /* 0x000000040d087825 */ /* 0x000fc800078e0202 */
[----:B------:R-:W-:Y:S01]  /*0930*/  IMAD.WIDE R6, R13, 0x4, R4 ;  /* 0x000000040d067825 */ /* 0x000fe200078e0204 */
[----:B------:R-:W0:Y:S04]  /*0940*/  LDG.E R14, desc[UR20][R8.64] ;  /* 0x00000014080e7981 */ /* 0x000e28000c1e1900 */
[----:B------:R-:W0:Y:S01]  /*0950*/  LDG.E R15, desc[UR20][R6.64] ;  /* 0x00000014060f7981 */ /* 0x000e22000c1e1900 */
[----:B------:R-:W-:-:S05]  /*0960*/  MOV R12, 0x4 ;  /* 0x00000004000c7802 */ /* 0x000fca0000000f00 */
[----:B------:R-:W-:-:S04]  /*0970*/  IMAD.WIDE R12, R13, R12, UR16 ;  /* 0x000000100d0c7e25 */ /* 0x000fc8000f8e020c */
        /* <DEDUP_REMOVED lines=15> */
.L_x_25:
[----:B------:R-:W-:Y:S05]  /*0a70*/  @!P1 EXIT ;  /* 0x000000000000994d */ /* 0x000fea0003800000 */
[----:B------:R-:W-:Y:S02]  /*0a80*/  ISETP.NE.AND P0, PT, R16, 0x1, PT ;  /* 0x000000011000780c */ /* 0x000fe40003f05270 */
[----:B------:R-:W-:-:S04]  /*0a90*/  LOP3.LUT R0, R0, 0x1, RZ, 0xc0, !PT ;  /* 0x0000000100007812 */ /* 0x000fc800078ec0ff */
[----:B------:R-:W-:-:S07]  /*0aa0*/  ISETP.NE.U32.AND P1, PT, R0, 0x1, PT ;  /* 0x000000010000780c */ /* 0x000fce0003f25070 */
[----:B------:R-:W-:Y:S06]  /*0ab0*/  @!P0 BRA `(.L_x_26) ;  /* 0x00000000003c8947 */ /* 0x000fec0003800000 */
[----:B01-3--:R-:W-:Y:S01]  /*0ac0*/  IMAD R13, R10, 0x80, R11 ;  /* 0x000000800a0d7824 */ /* 0x00bfe200078e020b */
[----:B------:R-:W0:Y:S03]  /*0ad0*/  LDCU UR4, c[0x0][0x388] ;  /* 0x00007100ff0477ac */ /* 0x000e260008000800 */
[----:B------:R-:W-:-:S04]  /*0ae0*/  IMAD.WIDE R6, R13, 0x4, R2 ;  /* 0x000000040d067825 */ /* 0x000fc800078e0202 */
[----:B------:R-:W-:Y:S01]  /*0af0*/  IMAD.WIDE R8, R13, 0x4, R4 ;  /* 0x000000040d087825 */ /* 0x000fe200078e0204 */
[----:B------:R-:W0:Y:S04]  /*0b00*/  LDG.E R0, desc[UR20][R6.64] ;  /* 0x0000001406007981 */ /* 0x000e28000c1e1900 */
[----:B------:R-:W0:Y:S01]  /*0b10*/  LDG.E R15, desc[UR20][R8.64] ;  /* 0x00000014080f7981 */ /* 0x000e22000c1e1900 */
[----:B------:R-:W-:-:S05]  /*0b20*/  HFMA2 R12, -RZ, RZ, 0, 2.384185791015625e-07 ;  /* 0x00000004ff0c7431 */ /* 0x000fca00000001ff */
[----:B------:R-:W-:-:S04]  /*0b30*/  IMAD.WIDE R12, R13, R12, UR16 ;  /* 0x000000100d0c7e25 */ /* 0x000fc8000f8e020c */
[----:B0-----:R-:W-:-:S05]  /*0b40*/  FFMA R15, R0, UR4, R15 ;  /* 0x00000004000f7c23 */ /* 0x001fca000800000f */
[----:B------:R2:W-:Y:S04]  /*0b50*/  STG.E desc[UR20][R12.64], R15 ;  /* 0x0000000f0c007986 */ /* 0x0005e8000c101914 */
[----:B------:R-:W3:Y:S04]  /*0b60*/  LDG.E R0, desc[UR20][R6.64+0x200] ;  /* 0x0002001406007981 */ /* 0x000ee8000c1e1900 */
[----:B------:R-:W3:Y:S01]  /*0b70*/  LDG.E R17, desc[UR20][R8.64+0x200] ;  /* 0x0002001408117981 */ /* 0x000ee2000c1e1900 */
[----:B------:R-:W-:Y:S01]  /*0b80*/  IADD3 R10, PT, PT, R10, 0x2, RZ ;  /* 0x000000020a0a7810 */ /* 0x000fe20007ffe0ff */
[----:B---3--:R-:W-:-:S05]  /*0b90*/  FFMA R17, R0, UR4, R17 ;  /* 0x0000000400117c23 */ /* 0x008fca0008000011 */
[----:B------:R2:W-:Y:S02]  /*0ba0*/  STG.E desc[UR20][R12.64+0x200], R17 ;  /* 0x000200110c007986 */ /* 0x0005e4000c101914 */
.L_x_26:
[----:B------:R-:W-:Y:S05]  /*0bb0*/  @P1 EXIT ;  /* 0x000000000000194d */ /* 0x000fea0003800000 */
[----:B-1----:R-:W-:Y:S01]  /*0bc0*/  IMAD R7, R10, 0x80, R11 ;  /* 0x000000800a077824 */ /* 0x002fe200078e020b */
[----:B------:R-:W1:Y:S03]  /*0bd0*/  LDCU UR4, c[0x0][0x388] ;  /* 0x00007100ff0477ac */ /* 0x000e660008000800 */
[----:B------:R-:W-:-:S04]  /*0be0*/  IMAD.WIDE R2, R7, 0x4, R2 ;  /* 0x0000000407027825 */ /* 0x000fc800078e0202 */
[----:B------:R-:W-:Y:S02]  /*0bf0*/  IMAD.WIDE R4, R7, 0x4, R4 ;  /* 0x0000000407047825 */ /* 0x000fe400078e0204 */
[----:B------:R-:W1:Y:S04]  /*0c00*/  LDG.E R2, desc[UR20][R2.64] ;  /* 0x0000001402027981 */ /* 0x000e68000c1e1900 */
[----:B------:R-:W1:Y:S01]  /*0c10*/  LDG.E R5, desc[UR20][R4.64] ;  /* 0x0000001404057981 */ /* 0x000e62000c1e1900 */
[----:B------:R-:W-:-:S05]  /*0c20*/  MOV R6, 0x4 ;  /* 0x0000000400067802 */ /* 0x000fca0000000f00 */
[----:B------:R-:W-:-:S04]  /*0c30*/  IMAD.WIDE R6, R7, R6, UR16 ;  /* 0x0000001007067e25 */ /* 0x000fc8000f8e0206 */
[----:B-1----:R-:W-:-:S05]  /*0c40*/  FFMA R9, R2, UR4, R5 ;  /* 0x0000000402097c23 */ /* 0x002fca0008000005 */
[----:B------:R-:W-:Y:S01]  /*0c50*/  STG.E desc[UR20][R6.64], R9 ;  /* 0x0000000906007986 */ /* 0x000fe2000c101914 */
[----:B------:R-:W-:Y:S05]  /*0c60*/  EXIT ;  /* 0x000000000000794d */ /* 0x000fea0003800000 */
.L_x_22:
[----:B------:R-:W0:Y:S02]  /*0c70*/  LDC R6, c[0x0][0x384] ;  /* 0x0000e100ff067b82 */ /* 0x000e240000000800 */
[----:B0-----:R-:W-:-:S13]  /*0c80*/  ISETP.GE.AND P0, PT, R6, 0x1, PT ;  /* 0x000000010600780c */ /* 0x001fda0003f06270 */
[----:B------:R-:W-:Y:S05]  /*0c90*/  @!P0 EXIT ;  /* 0x000000000000894d */ /* 0x000fea0003800000 */
[----:B------:R-:W0:Y:S01]  /*0ca0*/  LDCU.64 UR4, c[0x0][0x398] ;  /* 0x00007300ff0477ac */ /* 0x000e220008000a00 */
[C---:B------:R-:W-:Y:S01]  /*0cb0*/  SHF.L.U32 R2, R6.reuse, 0x7, RZ ;  /* 0x0000000706027819 */ /* 0x040fe200000006ff */
[----:B------:R-:W1:Y:S01]  /*0cc0*/  S2R R0, SR_TID.X ;  /* 0x0000000000007919 */ /* 0x000e620000002100 */
[----:B------:R-:W-:Y:S01]  /*0cd0*/  HFMA2 R7, -RZ, RZ, 0, 0 ;  /* 0x00000000ff077431 */ /* 0x000fe200000001ff */
[----:B------:R-:W2:Y:S01]  /*0ce0*/  LDCU.64 UR6, c[0x0][0x3a8] ;  /* 0x00007500ff0677ac */ /* 0x000ea20008000a00 */
[----:B------:R-:W-:Y:S01]  /*0cf0*/  LOP3.LUT R20, R6, 0x7, RZ, 0xc0, !PT ;  /* 0x0000000706147812 */ /* 0x000fe200078ec0ff */
[----:B------:R-:W-:-:S04]  /*0d00*/  IMAD R2, R2, UR18, RZ ;  /* 0x0000001202027c24 */ /* 0x000fc8000f8e02ff */
[----:B------:R-:W-:-:S03]  /*0d10*/  IMAD.WIDE R4, R2, 0x4, RZ ;  /* 0x0000000402047825 */ /* 0x000fc600078e02ff */
[----:B0-----:R-:W-:-:S04]  /*0d20*/  IADD3 R2, P0, PT, R4, UR4, RZ ;  /* 0x0000000404027c10 */ /* 0x001fc8000ff1e0ff */
[----:B------:R-:W-:Y:S02]  /*0d30*/  IADD3.X R3, PT, PT, R5, UR5, RZ, P0, !PT ;  /* 0x0000000505037c10 */ /* 0x000fe400087fe4ff */
[----:B------:R-:W-:Y:S02]  /*0d40*/  ISETP.GE.U32.AND P0, PT, R6, 0x8, PT ;  /* 0x000000080600780c */ /* 0x000fe40003f06070 */
[----:B--2---:R-:W-:-:S04]  /*0d50*/  IADD3 R4, P1, PT, R4, UR6, RZ ;  /* 0x0000000604047c10 */ /* 0x004fc8000ff3e0ff */
[----:B------:R-:W-:-:S07]  /*0d60*/  IADD3.X R5, PT, PT, R5, UR7, RZ, P1, !PT ;  /* 0x0000000705057c10 */ /* 0x000fce0008ffe4ff */
[----:B-1----:R-:W-:Y:S05]  /*0d70*/  @!P0 BRA `(.L_x_27) ;  /* 0x0000000400208947 */ /* 0x002fea0003800000 */
[----:B------:R-:W-:Y:S01]  /*0d80*/  LOP3.LUT R7, R6, 0x7ffffff8, RZ, 0xc0, !PT ;  /* 0x7ffffff806077812 */ /* 0x000fe200078ec0ff */
[----:B------:R-:W-:Y:S01]  /*0d90*/  IMAD.MOV.U32 R6, RZ, RZ, RZ ;  /* 0x000000ffff067224 */ /* 0x000fe200078e00ff */
[----:B------:R-:W0:Y:S06]  /*0da0*/  LDCU UR4, c[0x0][0x388] ;  /* 0x00007100ff0477ac */ /* 0x000e2c0008000800 */
.L_x_30:
[----:B-1----:R-:W-:-:S04]  /*0db0*/  LEA R13, R6, R0, 0x7 ;  /* 0x00000000060d7211 */ /* 0x002fc800078e38ff */
[----:B------:R-:W-:-:S13]  /*0dc0*/  ISETP.GE.AND P0, PT, R13, UR12, PT ;  /* 0x0000000c0d007c0c */ /* 0x000fda000bf06270 */
[C---:B------:R-:W-:Y:S01]  /*0dd0*/  @!P0 IMAD.WIDE.U32 R14, R13.reuse, 0x4, R2 ;  /* 0x000000040d0e8825 */ /* 0x040fe200078e0002 */
[----:B------:R-:W1:Y:S03]  /*0de0*/  @!P0 LDC R21, c[0x0][0x388] ;  /* 0x0000e200ff158b82 */ /* 0x000e660000000800 */
[C---:B------:R-:W-:Y:S02]  /*0df0*/  @!P0 IMAD.WIDE.U32 R18, R13.reuse, 0x4, R4 ;  /* 0x000000040d128825 */ /* 0x040fe400078e0004 */
[----:B------:R-:W1:Y:S04]  /*0e00*/  @!P0 LDG.E R14, desc[UR20][R14.64] ;  /* 0x000000140e0e8981 */ /* 0x000e68000c1e1900 */
[----:B------:R2:W1:Y:S01]  /*0e10*/  @!P0 LDG.E R19, desc[UR20][R18.64] ;  /* 0x0000001412138981 */ /* 0x000462000c1e1900 */
[----:B------:R-:W-:-:S02]  /*0e20*/  IADD3 R23, PT, PT, R13, 0x80, RZ ;  /* 0x000000800d177810 */ /* 0x000fc40007ffe0ff */
[----:B------:R-:W-:Y:S02]  /*0e30*/  MOV R16, 0x4 ;  /* 0x0000000400107802 */ /* 0x000fe40000000f00 */
[C---:B------:R-:W-:Y:S01]  /*0e40*/  ISETP.GE.AND P1, PT, R23.reuse, UR12, PT ;  /* 0x0000000c17007c0c */ /* 0x040fe2000bf26270 */
[----:B------:R-:W-:-:S04]  /*0e50*/  IMAD.WIDE R8, R23, 0x4, R2 ;  /* 0x0000000417087825 */ /* 0x000fc800078e0202 */
[----:B------:R-:W-:-:S04]  /*0e60*/  @!P0 IMAD.WIDE.U32 R16, R13, R16, UR16 ;  /* 0x000000100d108e25 */ /* 0x000fc8000f8e0010 */
[----:B------:R-:W-:-:S04]  /*0e70*/  IMAD.WIDE R10, R23, 0x4, R4 ;  /* 0x00000004170a7825 */ /* 0x000fc800078e0204 */
[----:B--2---:R-:W2:Y:S01]  /*0e80*/  @!P1 LDC R18, c[0x0][0x388] ;  /* 0x0000e200ff129b82 */ /* 0x004ea20000000800 */
[----:B-1----:R-:W-:-:S05]  /*0e90*/  @!P0 FFMA R21, R14, R21, R19 ;  /* 0x000000150e158223 */ /* 0x002fca0000000013 */
[----:B------:R1:W-:Y:S04]  /*0ea0*/  @!P0 STG.E desc[UR20][R16.64], R21 ;  /* 0x0000001510008986 */ /* 0x0003e8000c101914 */
[----:B------:R-:W2:Y:S04]  /*0eb0*/  @!P1 LDG.E R12, desc[UR20][R8.64] ;  /* 0x00000014080c9981 */ /* 0x000ea8000c1e1900 */
[----:B------:R-:W2:Y:S01]  /*0ec0*/  @!P1 LDG.E R19, desc[UR20][R10.64] ;  /* 0x000000140a139981 */ /* 0x000ea2000c1e1900 */
[----:B------:R-:W-:-:S05]  /*0ed0*/  VIADD R14, R13, 0x100 ;  /* 0x000001000d0e7836 */ /* 0x000fca0000000000 */
[----:B------:R-:W-:Y:S01]  /*0ee0*/  ISETP.GE.AND P0, PT, R14, UR12, PT ;  /* 0x0000000c0e007c0c */ /* 0x000fe2000bf06270 */
[----:B------:R-:W-:-:S05]  /*0ef0*/  HFMA2 R14, -RZ, RZ, 0, 2.384185791015625e-07 ;  /* 0x00000004ff0e7431 */ /* 0x000fca00000001ff */
[----:B------:R-:W-:-:S04]  /*0f00*/  IMAD.WIDE R14, R23, R14, UR16 ;  /* 0x00000010170e7e25 */ /* 0x000fc8000f8e020e */
[----:B--2---:R-:W-:-:S03]  /*0f10*/  @!P1 FFMA R19, R12, R18, R19 ;  /* 0x000000120c139223 */ /* 0x004fc60000000013 */
[----:B------:R-:W2:Y:S02]  /*0f20*/  @!P0 LDC R18, c[0x0][0x388] ;  /* 0x0000e200ff128b82 */ /* 0x000ea40000000800 */
[----:B------:R3:W-:Y:S04]  /*0f30*/  @!P1 STG.E desc[UR20][R14.64], R19 ;  /* 0x000000130e009986 */ /* 0x0007e8000c101914 */
[----:B------:R-:W2:Y:S04]  /*0f40*/  @!P0 LDG.E R12, desc[UR20][R8.64+0x200] ;  /* 0x00020014080c8981 */ /* 0x000ea8000c1e1900 */
[----:B-1----:R-:W2:Y:S01]  /*0f50*/  @!P0 LDG.E R17, desc[UR20][R10.64+0x200] ;  /* 0x000200140a118981 */ /* 0x002ea2000c1e1900 */
[----:B------:R-:W-:-:S04]  /*0f60*/  IADD3 R16, PT, PT, R13, 0x180, RZ ;  /* 0x000001800d107810 */ /* 0x000fc80007ffe0ff */
[----:B------:R-:W-:Y:S01]  /*0f70*/  ISETP.GE.AND P1, PT, R16, UR12, PT ;  /* 0x0000000c10007c0c */ /* 0x000fe2000bf26270 */
[----:B--2---:R-:W-:-:S12]  /*0f80*/  @!P0 FFMA R17, R12, R18, R17 ;  /* 0x000000120c118223 */ /* 0x004fd80000000011 */
[----:B------:R-:W1:Y:S01]  /*0f90*/  @!P1 LDC R18, c[0x0][0x388] ;  /* 0x0000e200ff129b82 */ /* 0x000e620000000800 */
[----:B------:R2:W-:Y:S04]  /*0fa0*/  @!P0 STG.E desc[UR20][R14.64+0x200], R17 ;  /* 0x000200110e008986 */ /* 0x0005e8000c101914 */
[----:B------:R-:W1:Y:S04]  /*0fb0*/  @!P1 LDG.E R12, desc[UR20][R8.64+0x400] ;  /* 0x00040014080c9981 */ /* 0x000e68000c1e1900 */
[----:B------:R-:W1:Y:S01]  /*0fc0*/  @!P1 LDG.E R21, desc[UR20][R10.64+0x400] ;  /* 0x000400140a159981 */ /* 0x000e62000c1e1900 */
[----:B------:R-:W-:-:S04]  /*0fd0*/  IADD3 R16, PT, PT, R13, 0x200, RZ ;  /* 0x000002000d107810 */ /* 0x000fc80007ffe0ff */
[----:B------:R-:W-:Y:S01]  /*0fe0*/  ISETP.GE.AND P0, PT, R16, UR12, PT ;  /* 0x0000000c10007c0c */ /* 0x000fe2000bf06270 */
[----:B------:R-:W-:Y:S02]  /*0ff0*/  VIADD R16, R13, 0x280 ;  /* 0x000002800d107836 */ /* 0x000fe40000000000 */
[----:B-1----:R-:W-:-:S10]  /*1000*/  @!P1 FFMA R21, R12, R18, R21 ;  /* 0x000000120c159223 */ /* 0x002fd40000000015 */
[----:B------:R-:W1:Y:S01]  /*1010*/  @!P0 LDC R18, c[0x0][0x388] ;  /* 0x0000e200ff128b82 */ /* 0x000e620000000800 */
[----:B------:R4:W-:Y:S04]  /*1020*/  @!P1 STG.E desc[UR20][R14.64+0x400], R21 ;  /* 0x000400150e009986 */ /* 0x0009e8000c101914 */
[----:B------:R-:W1:Y:S04]  /*1030*/  @!P0 LDG.E R12, desc[UR20][R8.64+0x600] ;  /* 0x00060014080c8981 */ /* 0x000e68000c1e1900 */
[----:B---3--:R-:W1:Y:S01]  /*1040*/  @!P0 LDG.E R19, desc[UR20][R10.64+0x600] ;  /* 0x000600140a138981 */ /* 0x008e62000c1e1900 */
[----:B------:R-:W-:-:S02]  /*1050*/  ISETP.GE.AND P1, PT, R16, UR12, PT ;  /* 0x0000000c10007c0c */ /* 0x000fc4000bf26270 */
[----:B------:R-:W-:Y:S01]  /*1060*/  IADD3 R16, PT, PT, R13, 0x300, RZ ;  /* 0x000003000d107810 */ /* 0x000fe20007ffe0ff */
[----:B-1----:R-:W-:-:S10]  /*1070*/  @!P0 FFMA R19, R12, R18, R19 ;  /* 0x000000120c138223 */ /* 0x002fd40000000013 */
[----:B------:R-:W1:Y:S01]  /*1080*/  @!P1 LDC R18, c[0x0][0x388] ;  /* 0x0000e200ff129b82 */ /* 0x000e620000000800 */
[----:B------:R3:W-:Y:S04]  /*1090*/  @!P0 STG.E desc[UR20][R14.64+0x600], R19 ;  /* 0x000600130e008986 */ /* 0x0007e8000c101914 */
[----:B------:R-:W1:Y:S04]  /*10a0*/  @!P1 LDG.E R12, desc[UR20][R8.64+0x800] ;  /* 0x00080014080c9981 */ /* 0x000e68000c1e1900 */
[----:B--2---:R-:W1:Y:S01]  /*10b0*/  @!P1 LDG.E R17, desc[UR20][R10.64+0x800] ;  /* 0x000800140a119981 */ /* 0x004e62000c1e1900 */
[----:B------:R-:W-:-:S13]  /*10c0*/  ISETP.GE.AND P0, PT, R16, UR12, PT ;  /* 0x0000000c10007c0c */ /* 0x000fda000bf06270 */
[----:B------:R-:W2:Y:S01]  /*10d0*/  @!P0 LDC R16, c[0x0][0x388] ;  /* 0x0000e200ff108b82 */ /* 0x000ea20000000800 */
[----:B-1----:R-:W-:-:S05]  /*10e0*/  @!P1 FFMA R17, R12, R18, R17 ;  /* 0x000000120c119223 */ /* 0x002fca0000000011 */
[----:B------:R3:W-:Y:S04]  /*10f0*/  @!P1 STG.E desc[UR20][R14.64+0x800], R17 ;  /* 0x000800110e009986 */ /* 0x0007e8000c101914 */
[----:B------:R-:W2:Y:S04]  /*1100*/  @!P0 LDG.E R12, desc[UR20][R8.64+0xa00] ;  /* 0x000a0014080c8981 */ /* 0x000ea8000c1e1900 */
[----:B----4-:R-:W2:Y:S01]  /*1110*/  @!P0 LDG.E R21, desc[UR20][R10.64+0xa00] ;  /* 0x000a00140a158981 */ /* 0x010ea2000c1e1900 */
[----:B------:R-:W-:Y:S01]  /*1120*/  IADD3 R13, PT, PT, R13, 0x380, RZ ;  /* 0x000003800d0d7810 */ /* 0x000fe20007ffe0ff */
[----:B------:R-:W-:Y:S01]  /*1130*/  BSSY.RECONVERGENT B0, `(.L_x_28) ;  /* 0x000000b000007945 */ /* 0x000fe20003800200 */
[----:B------:R-:W-:-:S04]  /*1140*/  IADD3 R6, PT, PT, R6, 0x8, RZ ;  /* 0x0000000806067810 */ /* 0x000fc80007ffe0ff */
[----:B------:R-:W-:Y:S01]  /*1150*/  ISETP.NE.AND P1, PT, R6, R7, PT ;  /* 0x000000070600720c */ /* 0x000fe20003f25270 */
[----:B--2---:R-:W-:-:S05]  /*1160*/  @!P0 FFMA R21, R12, R16, R21 ;  /* 0x000000100c158223 */ /* 0x004fca0000000015 */
[----:B------:R3:W-:Y:S01]  /*1170*/  @!P0 STG.E desc[UR20][R14.64+0xa00], R21 ;  /* 0x000a00150e008986 */ /* 0x0007e2000c101914 */
[----:B------:R-:W-:-:S13]  /*1180*/  ISETP.GE.AND P0, PT, R13, UR12, PT ;  /* 0x0000000c0d007c0c */ /* 0x000fda000bf06270 */
[----:B---3--:R-:W-:Y:S05]  /*1190*/  @P0 BRA `(.L_x_29) ;  /* 0x0000000000100947 */ /* 0x008fea0003800000 */
[----:B------:R-:W0:Y:S04]  /*11a0*/  LDG.E R8, desc[UR20][R8.64+0xc00] ;  /* 0x000c001408087981 */ /* 0x000e28000c1e1900 */
[----:B------:R-:W0:Y:S02]  /*11b0*/  LDG.E R11, desc[UR20][R10.64+0xc00] ;  /* 0x000c00140a0b7981 */ /* 0x000e24000c1e1900 */
[----:B0-----:R-:W-:-:S05]  /*11c0*/  FFMA R13, R8, UR4, R11 ;  /* 0x00000004080d7c23 */ /* 0x001fca000800000b */
[----:B------:R1:W-:Y:S02]  /*11d0*/  STG.E desc[UR20][R14.64+0xc00], R13 ;  /* 0x000c000d0e007986 */ /* 0x0003e4000c101914 */
.L_x_29:
[----:B0-----:R-:W-:Y:S05]  /*11e0*/  BSYNC.RECONVERGENT B0 ;  /* 0x0000000000007941 */ /* 0x001fea0003800200 */
.L_x_28:
[----:B------:R-:W-:Y:S05]  /*11f0*/  @P1 BRA `(.L_x_30) ;  /* 0xfffffff800ec1947 */ /* 0x000fea000383ffff */
.L_x_27:
[----:B------:R-:W-:-:S13]  /*1200*/  ISETP.NE.AND P0, PT, R20, RZ, PT ;  /* 0x000000ff1400720c */ /* 0x000fda0003f05270 */
[----:B------:R-:W-:Y:S05]  /*1210*/  @!P0 EXIT ;  /* 0x000000000000894d */ /* 0x000fea0003800000 */
[----:B------:R-:W0:Y:S01]  /*1220*/  LDC R6, c[0x0][0x384] ;  /* 0x0000e100ff067b82 */ /* 0x000e220000000800 */
[----:B------:R-:W-:Y:S02]  /*1230*/  ISETP.GE.U32.AND P1, PT, R20, 0x4, PT ;  /* 0x000000041400780c */ /* 0x000fe40003f26070 */
[----:B0-----:R-:W-:-:S04]  /*1240*/  LOP3.LUT R22, R6, 0x3, RZ, 0xc0, !PT ;  /* 0x0000000306167812 */ /* 0x001fc800078ec0ff */
[----:B------:R-:W-:-:S07]  /*1250*/  ISETP.NE.AND P0, PT, R22, RZ, PT ;  /* 0x000000ff1600720c */ /* 0x000fce0003f05270 */
[----:B------:R-:W-:Y:S06]  /*1260*/  @!P1 BRA `(.L_x_31) ;  /* 0x0000000000b49947 */ /* 0x000fec0003800000 */
[----:B------:R-:W-:-:S05]  /*1270*/  IMAD R9, R7, 0x80, R0 ;  /* 0x0000008007097824 */ /* 0x000fca00078e0200 */
[----:B------:R-:W-:-:S13]  /*1280*/  ISETP.GE.AND P1, PT, R9, UR12, PT ;  /* 0x0000000c09007c0c */ /* 0x000fda000bf26270 */
[C---:B-1----:R-:W-:Y:S01]  /*1290*/  @!P1 IMAD.WIDE R12, R9.reuse, 0x4, R2 ;  /* 0x00000004090c9825 */ /* 0x042fe200078e0202 */
[----:B------:R-:W0:Y:S03]  /*12a0*/  @!P1 LDC R23, c[0x0][0x388] ;  /* 0x0000e200ff179b82 */ /* 0x000e260000000800 */
[C---:B------:R-:W-:Y:S02]  /*12b0*/  @!P1 IMAD.WIDE R14, R9.reuse, 0x4, R4 ;  /* 0x00000004090e9825 */ /* 0x040fe400078e0204 */
[----:B------:R-:W0:Y:S04]  /*12c0*/  @!P1 LDG.E R12, desc[UR20][R12.64] ;  /* 0x000000140c0c9981 */ /* 0x000e28000c1e1900 */
[----:B------:R-:W0:Y:S01]  /*12d0*/  @!P1 LDG.E R15, desc[UR20][R14.64] ;  /* 0x000000140e0f9981 */ /* 0x000e22000c1e1900 */
[----:B------:R-:W-:-:S02]  /*12e0*/  IADD3 R21, PT, PT, R9, 0x80, RZ ;  /* 0x0000008009157810 */ /* 0x000fc40007ffe0ff */
[----:B------:R-:W-:Y:S02]  /*12f0*/  MOV R10, 0x4 ;  /* 0x00000004000a7802 */ /* 0x000fe40000000f00 */
[----:B------:R-:W-:-:S03]  /*1300*/  ISETP.GE.AND P2, PT, R21, UR12, PT ;  /* 0x0000000c15007c0c */ /* 0x000fc6000bf46270 */
[----:B------:R-:W-:-:S10]  /*1310*/  @!P1 IMAD.WIDE R10, R9, R10, UR16 ;  /* 0x00000010090a9e25 */ /* 0x000fd4000f8e020a */
[C---:B------:R-:W-:Y:S01]  /*1320*/  @!P2 IMAD.WIDE R16, R21.reuse, 0x4, R2 ;  /* 0x000000041510a825 */ /* 0x040fe200078e0202 */
[----:B------:R-:W1:Y:S03]  /*1330*/  @!P2 LDC R25, c[0x0][0x388] ;  /* 0x0000e200ff19ab82 */ /* 0x000e660000000800 */
[----:B------:R-:W-:-:S04]  /*1340*/  @!P2 IMAD.WIDE R18, R21, 0x4, R4 ;  /* 0x000000041512a825 */ /* 0x000fc800078e0204 */
[----:B0-----:R-:W-:-:S05]  /*1350*/  @!P1 FFMA R23, R12, R23, R15 ;  /* 0x000000170c179223 */ /* 0x001fca000000000f */
[----:B------:R0:W-:Y:S04]  /*1360*/  @!P1 STG.E desc[UR20][R10.64], R23 ;  /* 0x000000170a009986 */ /* 0x0001e8000c101914 */
[----:B------:R-:W1:Y:S04]  /*1370*/  @!P2 LDG.E R16, desc[UR20][R16.64] ;  /* 0x000000141010a981 */ /* 0x000e68000c1e1900 */
[----:B------:R-:W1:Y:S01]  /*1380*/  @!P2 LDG.E R19, desc[UR20][R18.64] ;  /* 0x000000141213a981 */ /* 0x000e62000c1e1900 */
[----:B------:R-:W-:Y:S01]  /*1390*/  IADD3 R27, PT, PT, R9, 0x100, RZ ;  /* 0x00000100091b7810 */ /* 0x000fe20007ffe0ff */
[----:B------:R-:W-:-:S03]  /*13a0*/  IMAD.MOV.U32 R12, RZ, RZ, 0x4 ;  /* 0x00000004ff0c7424 */ /* 0x000fc600078e00ff */
[----:B------:R-:W-:Y:S01]  /*13b0*/  ISETP.GE.AND P1, PT, R27, UR12, PT ;  /* 0x0000000c1b007c0c */ /* 0x000fe2000bf26270 */
[----:B------:R-:W-:-:S12]  /*13c0*/  @!P2 IMAD.WIDE R12, R21, R12, UR16 ;  /* 0x00000010150cae25 */ /* 0x000fd8000f8e020c */
[----:B------:R-:W-:-:S04]  /*13d0*/  @!P1 IMAD.WIDE R14, R27, 0x4, R2 ;  /* 0x000000041b0e9825 */ /* 0x000fc800078e0202 */
[----:B------:R-:W-:-:S04]  /*13e0*/  @!P1 IMAD.WIDE R20, R27, 0x4, R4 ;  /* 0x000000041b149825 */ /* 0x000fc800078e0204 */
[----:B-1----:R-:W-:Y:S02]  /*13f0*/  @!P2 FFMA R25, R16, R25, R19 ;  /* 0x000000191019a223 */ /* 0x002fe40000000013 */
[----:B------:R-:W1:Y:S03]  /*1400*/  @!P1 LDC R19, c[0x0][0x388] ;  /* 0x0000e200ff139b82 */ /* 0x000e660000000800 */
[----:B------:R2:W-:Y:S04]  /*1410*/  @!P2 STG.E desc[UR20][R12.64], R25 ;  /* 0x000000190c00a986 */ /* 0x0005e8000c101914 */
[----:B------:R3:W1:Y:S04]  /*1420*/  @!P1 LDG.E R14, desc[UR20][R14.64] ;  /* 0x000000140e0e9981 */ /* 0x000668000c1e1900 */
[----:B------:R-:W1:Y:S01]  /*1430*/  @!P1 LDG.E R21, desc[UR20][R20.64] ;  /* 0x0000001414159981 */ /* 0x000e62000c1e1900 */
[----:B0-----:R-:W-:Y:S01]  /*1440*/  IADD3 R23, PT, PT, R9, 0x180, RZ ;  /* 0x0000018009177810 */ /* 0x001fe20007ffe0ff */
[----:B------:R-:W-:-:S03]  /*1450*/  HFMA2 R8, -RZ, RZ, 0, 2.384185791015625e-07 ;  /* 0x00000004ff087431 */ /* 0x000fc600000001ff */
[----:B------:R-:W-:Y:S02]  /*1460*/  ISETP.GE.AND P2, PT, R23, UR12, PT ;  /* 0x0000000c17007c0c */ /* 0x000fe4000bf46270 */
[----:B------:R-:W-:-:S11]  /*1470*/  @!P1 IMAD.WIDE R8, R27, R8, UR16 ;  /* 0x000000101b089e25 */ /* 0x000fd6000f8e0208 */
[C---:B------:R-:W-:Y:S01]  /*1480*/  @!P2 IMAD.WIDE R10, R23.reuse, 0x4, R2 ;  /* 0x00000004170aa825 */ /* 0x040fe200078e0202 */
[----:B---3--:R-:W0:Y:S03]  /*1490*/  @!P2 LDC R15, c[0x0][0x388] ;  /* 0x0000e200ff0fab82 */ /* 0x008e260000000800 */
[----:B------:R-:W-:-:S04]  /*14a0*/  @!P2 IMAD.WIDE R16, R23, 0x4, R4 ;  /* 0x000000041710a825 */ /* 0x000fc800078e0204 */
[----:B-1----:R-:W-:-:S05]  /*14b0*/  @!P1 FFMA R19, R14, R19, R21 ;  /* 0x000000130e139223 */ /* 0x002fca0000000015 */
[----:B------:R3:W-:Y:S04]  /*14c0*/  @!P1 STG.E desc[UR20][R8.64], R19 ;  /* 0x0000001308009986 */ /* 0x0007e8000c101914 */
[----:B------:R-:W0:Y:S04]  /*14d0*/  @!P2 LDG.E R10, desc[UR20][R10.64] ;  /* 0x000000140a0aa981 */ /* 0x000e28000c1e1900 */
[----:B------:R-:W0:Y:S01]  /*14e0*/  @!P2 LDG.E R17, desc[UR20][R16.64] ;  /* 0x000000141011a981 */ /* 0x000e22000c1e1900 */
[----:B--2---:R-:W-:Y:S01]  /*14f0*/  MOV R12, 0x4 ;  /* 0x00000004000c7802 */ /* 0x004fe20000000f00 */
[----:B------:R-:W-:-:S04]  /*1500*/  VIADD R7, R7, 0x4 ;  /* 0x0000000407077836 */ /* 0x000fc80000000000 */
[----:B------:R-:W-:-:S04]  /*1510*/  @!P2 IMAD.WIDE R12, R23, R12, UR16 ;  /* 0x00000010170cae25 */ /* 0x000fc8000f8e020c */
[----:B0-----:R-:W-:-:S05]  /*1520*/  @!P2 FFMA R15, R10, R15, R17 ;  /* 0x0000000f0a0fa223 */ /* 0x001fca0000000011 */
[----:B------:R3:W-:Y:S02]  /*1530*/  @!P2 STG.E desc[UR20][R12.64], R15 ;  /* 0x0000000f0c00a986 */ /* 0x0007e4000c101914 */
.L_x_31:
[----:B------:R-:W-:Y:S05]  /*1540*/  @!P0 EXIT ;  /* 0x000000000000894d */ /* 0x000fea0003800000 */
[----:B------:R-:W-:Y:S02]  /*1550*/  ISETP.NE.AND P0, PT, R22, 0x1, PT ;  /* 0x000000011600780c */ /* 0x000fe40003f05270 */
[----:B------:R-:W-:-:S04]  /*1560*/  LOP3.LUT R6, R6, 0x1, RZ, 0xc0, !PT ;  /* 0x0000000106067812 */ /* 0x000fc800078ec0ff */
[----:B------:R-:W-:-:S07]  /*1570*/  ISETP.NE.U32.AND P2, PT, R6, 0x1, PT ;  /* 0x000000010600780c */ /* 0x000fce0003f45070 */
[----:B------:R-:W-:Y:S06]  /*1580*/  @!P0 BRA `(.L_x_32) ;  /* 0x00000000005c8947 */ /* 0x000fec0003800000 */
[----:B-1-3--:R-:W-:-:S04]  /*1590*/  LEA R13, R7, R0, 0x7 ;  /* 0x00000000070d7211 */ /* 0x00afc800078e38ff */
[----:B------:R-:W-:-:S13]  /*15a0*/  ISETP.GE.AND P0, PT, R13, UR12, PT ;  /* 0x0000000c0d007c0c */ /* 0x000fda000bf06270 */
[C---:B------:R-:W-:Y:S01]  /*15b0*/  @!P0 IMAD.WIDE R8, R13.reuse, 0x4, R2 ;  /* 0x000000040d088825 */ /* 0x040fe200078e0202 */
[----:B------:R-:W0:Y:S03]  /*15c0*/  @!P0 LDC R19, c[0x0][0x388] ;  /* 0x0000e200ff138b82 */ /* 0x000e260000000800 */
[C---:B------:R-:W-:Y:S02]  /*15d0*/  @!P0 IMAD.WIDE R10, R13.reuse, 0x4, R4 ;  /* 0x000000040d0a8825 */ /* 0x040fe400078e0204 */
[----:B------:R-:W0:Y:S04]  /*15e0*/  @!P0 LDG.E R8, desc[UR20][R8.64] ;  /* 0x0000001408088981 */ /* 0x000e28000c1e1900 */
[----:B------:R-:W0:Y:S01]  /*15f0*/  @!P0 LDG.E R11, desc[UR20][R10.64] ;  /* 0x000000140a0b8981 */ /* 0x000e22000c1e1900 */
[----:B------:R-:W-:Y:S01]  /*1600*/  IADD3 R21, PT, PT, R13, 0x80, RZ ;  /* 0x000000800d157810 */ /* 0x000fe20007ffe0ff */
[----:B------:R-:W-:-:S03]  /*1610*/  HFMA2 R12, -RZ, RZ, 0, 2.384185791015625e-07 ;  /* 0x00000004ff0c7431 */ /* 0x000fc600000001ff */
[----:B------:R-:W-:Y:S02]  /*1620*/  ISETP.GE.AND P1, PT, R21, UR12, PT ;  /* 0x0000000c15007c0c */ /* 0x000fe4000bf26270 */
[----:B------:R-:W-:-:S11]  /*1630*/  @!P0 IMAD.WIDE R12, R13, R12, UR16 ;  /* 0x000000100d0c8e25 */ /* 0x000fd6000f8e020c */
[----:B------:R-:W-:-:S04]  /*1640*/  @!P1 IMAD.WIDE R14, R21, 0x4, R2 ;  /* 0x00000004150e9825 */ /* 0x000fc800078e0202 */
[----:B------:R-:W-:-:S04]  /*1650*/  @!P1 IMAD.WIDE R16, R21, 0x4, R4 ;  /* 0x0000000415109825 */ /* 0x000fc800078e0204 */
[----:B0-----:R-:W-:Y:S02]  /*1660*/  @!P0 FFMA R19, R8, R19, R11 ;  /* 0x0000001308138223 */ /* 0x001fe4000000000b */
[----:B------:R-:W0:Y:S03]  /*1670*/  @!P1 LDC R11, c[0x0][0x388] ;  /* 0x0000e200ff0b9b82 */ /* 0x000e260000000800 */
[----:B------:R2:W-:Y:S04]  /*1680*/  @!P0 STG.E desc[UR20][R12.64], R19 ;  /* 0x000000130c008986 */ /* 0x0005e8000c101914 */
[----:B------:R-:W0:Y:S04]  /*1690*/  @!P1 LDG.E R14, desc[UR20][R14.64] ;  /* 0x000000140e0e9981 */ /* 0x000e28000c1e1900 */
[----:B------:R-:W0:Y:S01]  /*16a0*/  @!P1 LDG.E R17, desc[UR20][R16.64] ;  /* 0x0000001410119981 */ /* 0x000e22000c1e1900 */
[----:B------:R-:W-:Y:S01]  /*16b0*/  IMAD.MOV.U32 R8, RZ, RZ, 0x4 ;  /* 0x00000004ff087424 */ /* 0x000fe200078e00ff */
[----:B------:R-:W-:-:S03]  /*16c0*/  IADD3 R7, PT, PT, R7, 0x2, RZ ;  /* 0x0000000207077810 */ /* 0x000fc60007ffe0ff */
[----:B------:R-:W-:-:S04]  /*16d0*/  @!P1 IMAD.WIDE R8, R21, R8, UR16 ;  /* 0x0000001015089e25 */ /* 0x000fc8000f8e0208 */
[----:B0-----:R-:W-:-:S05]  /*16e0*/  @!P1 FFMA R11, R14, R11, R17 ;  /* 0x0000000b0e0b9223 */ /* 0x001fca0000000011 */
[----:B------:R2:W-:Y:S02]  /*16f0*/  @!P1 STG.E desc[UR20][R8.64], R11 ;  /* 0x0000000b08009986 */ /* 0x0005e4000c101914 */
.L_x_32:
[----:B------:R-:W-:Y:S05]  /*1700*/  @P2 EXIT ;  /* 0x000000000000294d */ /* 0x000fea0003800000 */
[----:B------:R-:W-:-:S04]  /*1710*/  LEA R7, R7, R0, 0x7 ;  /* 0x0000000007077211 */ /* 0x000fc800078e38ff */
[----:B------:R-:W-:-:S13]  /*1720*/  ISETP.GE.AND P0, PT, R7, UR12, PT ;  /* 0x0000000c07007c0c */ /* 0x000fda000bf06270 */
[----:B------:R-:W-:Y:S05]  /*1730*/  @P0 EXIT ;  /* 0x000000000000094d */ /* 0x000fea0003800000 */
[C---:B------:R-:W-:Y:S01]  /*1740*/  IMAD.WIDE R2, R7.reuse, 0x4, R2 ;  /* 0x0000000407027825 */ /* 0x040fe200078e0202 */
[----:B------:R-:W2:Y:S03]  /*1750*/  LDCU UR4, c[0x0][0x388] ;  /* 0x00007100ff0477ac */ /* 0x000ea60008000800 */
[----:B------:R-:W-:Y:S02]  /*1760*/  IMAD.WIDE R4, R7, 0x4, R4 ;  /* 0x0000000407047825 */ /* 0x000fe400078e0204 */
[----:B------:R-:W2:Y:S04]  /*1770*/  LDG.E R2, desc[UR20][R2.64] ;  /* 0x0000001402027981 */ /* 0x000ea8000c1e1900 */
[----:B------:R-:W2:Y:S01]  /*1780*/  LDG.E R5, desc[UR20][R4.64] ;  /* 0x0000001404057981 */ /* 0x000ea2000c1e1900 */
[----:B------:R-:W-:-:S05]  /*1790*/  MOV R6, 0x4 ;  /* 0x0000000400067802 */ /* 0x000fca0000000f00 */
[----:B------:R-:W-:-:S04]  /*17a0*/  IMAD.WIDE R6, R7, R6, UR16 ;  /* 0x0000001007067e25 */ /* 0x000fc8000f8e0206 */
[----:B--23--:R-:W-:-:S05]  /*17b0*/  FFMA R9, R2, UR4, R5 ;  /* 0x0000000402097c23 */ /* 0x00cfca0008000005 */
[----:B------:R-:W-:Y:S01]  /*17c0*/  STG.E desc[UR20][R6.64], R9 ;  /* 0x0000000906007986 */ /* 0x000fe2000c101914 */
[----:B------:R-:W-:Y:S05]  /*17d0*/  EXIT ;  /* 0x000000000000794d */ /* 0x000fea0003800000 */
.L_x_33:
        /* <DEDUP_REMOVED lines=10> */
.L_x_36:


//--------------------- .text._ZN3cub18CUB_300001_SM_10006detail11EmptyKernelIvEEvv --------------------------
	.section	.text._ZN3cub18CUB_300001_SM_10006detail11EmptyKernelIvEEvv,"ax",@progbits
	.align	128
        .global         _ZN3cub18CUB_300001_SM_10006detail11EmptyKernelIvEEvv
        .type           _ZN3cub18CUB_300001_SM_10006detail11EmptyKernelIvEEvv,@function
        .size           _ZN3cub18CUB_300001_SM_10006detail11EmptyKernelIvEEvv,(.L_x_37 - _ZN3cub18CUB_300001_SM_10006detail11EmptyKernelIvEEvv)
        .other          _ZN3cub18CUB_300001_SM_10006detail11EmptyKernelIvEEvv,@"STO_CUDA_ENTRY STV_DEFAULT"
_ZN3cub18CUB_300001_SM_10006detail11EmptyKernelIvEEvv:
.text._ZN3cub18CUB_300001_SM_10006detail11EmptyKernelIvEEvv:
[----:B------:R-:W-:Y:S01]  /*0000*/  LDC R1, c[0x0][0x37c] ;  /* 0x0000df00ff017b82 */ /* 0x000fe20000000800 */
[----:B------:R-:W-:Y:S05]  /*0010*/  EXIT ;  /* 0x000000000000794d */ /* 0x000fea0003800000 */
.L_x_34:
        /* <DEDUP_REMOVED lines=14> */
.L_x_37:


//--------------------- .nv.shared.reserved.0     --------------------------
	.section	.nv.shared.reserved.0,"aw",@nobits
	.weak		__nv_reservedSMEM_offset_0_alias
	.size		__nv_reservedSMEM_offset_0_alias, 0, 64
	.other		__nv_reservedSMEM_offset_0_alias,@"STO_CUDA_RESERVED_SHARED STV_DEFAULT"
__nv_reservedSMEM_offset_0_alias:
	.zero		0
	.zero		64


//--------------------- .nv.global                --------------------------
	.section	.nv.global,"aw",@nobits
.nv.global:
	.type		_ZN34_INTERNAL_2cce481e_4_k_cu_3ca9a65f6thrust24THRUST_300001_SM_1000_NS12placeholders2_8E,@object
	.size		_ZN34_INTERNAL_2cce481e_4_k_cu_3ca9a65f6thrust24THRUST_300001_SM_1000_NS12placeholders2_8E,(_ZN34_INTERNAL_2cce481e_4_k_cu_3ca9a65f4cuda3std3__436_GLOBAL__N__2cce481e_4_k_cu_3ca9a65f6ignoreE - _ZN34_INTERNAL_2cce481e_4_k_cu_3ca9a65f6thrust24THRUST_300001_SM_1000_NS12placeholders2_8E)
_ZN34_INTERNAL_2cce481e_4_k_cu_3ca9a65f6thrust24THRUST_300001_SM_1000_NS12placeholders2_8E:
	.zero		1
	.type		_ZN34_INTERNAL_2cce481e_4_k_cu_3ca9a65f4cuda3std3__436_GLOBAL__N__2cce481e_4_k_cu_3ca9a65f6ignoreE,@object
	.size		_ZN34_INTERNAL_2cce481e_4_k_cu_3ca9a65f4cuda3std3__436_GLOBAL__N__2cce481e_4_k_cu_3ca9a65f6ignoreE,(_ZN34_INTERNAL_2cce481e_4_k_cu_3ca9a65f4cuda3std6ranges3__45__cpo4dataE - _ZN34_INTERNAL_2cce481e_4_k_cu_3ca9a65f4cuda3std3__436_GLOBAL__N__2cce481e_4_k_cu_3ca9a65f6ignoreE)
_ZN34_INTERNAL_2cce481e_4_k_cu_3ca9a65f4cuda3std3__436_GLOBAL__N__2cce481e_4_k_cu_3ca9a65f6ignoreE:
	.zero		1
	.type		_ZN34_INTERNAL_2cce481e_4_k_cu_3ca9a65f4cuda3std6ranges3__45__cpo4dataE,@object
	.size		_ZN34_INTERNAL_2cce481e_4_k_cu_3ca9a65f4cuda3std6ranges3__45__cpo4dataE,(_ZN34_INTERNAL_2cce481e_4_k_cu_3ca9a65f6thrust24THRUST_300001_SM_1000_NS6system3cpp3parE - _ZN34_INTERNAL_2cce481e_4_k_cu_3ca9a65f4cuda3std6ranges3__45__cpo4dataE)
_ZN34_INTERNAL_2cce481e_4_k_cu_3ca9a65f4cuda3std6ranges3__45__cpo4dataE:
	.zero		1
	.type		_ZN34_INTERNAL_2cce481e_4_k_cu_3ca9a65f6thrust24THRUST_300001_SM_1000_NS6system3cpp3parE,@object
	.size		_ZN34_INTERNAL_2cce481e_4_k_cu_3ca9a65f6thrust24THRUST_300001_SM_1000_NS6system3cpp3parE,(_ZN34_INTERNAL_2cce481e_4_k_cu_3ca9a65f4cuda3std3__45__cpo5beginE - _ZN34_INTERNAL_2cce481e_4_k_cu_3ca9a65f6thrust24THRUST_300001_SM_1000_NS6system3cpp3parE)
_ZN34_INTERNAL_2cce481e_4_k_cu_3ca9a65f6thrust24THRUST_300001_SM_1000_NS6system3cpp3parE:
	.zero		1
	.type		_ZN34_INTERNAL_2cce481e_4_k_cu_3ca9a65f4cuda3std3__45__cpo5beginE,@object
	.size		_ZN34_INTERNAL_2cce481e_4_k_cu_3ca9a65f4cuda3std3__45__cpo5beginE,(_ZN34_INTERNAL_2cce481e_4_k_cu_3ca9a65f4cuda3std6ranges3__45__cpo5beginE - _ZN34_INTERNAL_2cce481e_4_k_cu_3ca9a65f4cuda3std3__45__cpo5beginE)
_ZN34_INTERNAL_2cce481e_4_k_cu_3ca9a65f4cuda3std3__45__cpo5beginE:
	.zero		1
	.type		_ZN34_INTERNAL_2cce481e_4_k_cu_3ca9a65f4cuda3std6ranges3__45__cpo5beginE,@object
	.size		_ZN34_INTERNAL_2cce481e_4_k_cu_3ca9a65f4cuda3std6ranges3__45__cpo5beginE,(_ZN34_INTERNAL_2cce481e_4_k_cu_3ca9a65f6thrust24THRUST_300001_SM_1000_NS6deviceE - _ZN34_INTERNAL_2cce481e_4_k_cu_3ca9a65f4cuda3std6ranges3__45__cpo5beginE)
_ZN34_INTERNAL_2cce481e_4_k_cu_3ca9a65f4cuda3std6ranges3__45__cpo5beginE:
	.zero		1
	.type		_ZN34_INTERNAL_2cce481e_4_k_cu_3ca9a65f6thrust24THRUST_300001_SM_1000_NS6deviceE,@object
	.size		_ZN34_INTERNAL_2cce481e_4_k_cu_3ca9a65f6thrust24THRUST_300001_SM_1000_NS6deviceE,(_ZN34_INTERNAL_2cce481e_4_k_cu_3ca9a65f4cuda3std3__47nulloptE - _ZN34_INTERNAL_2cce481e_4_k_cu_3ca9a65f6thrust24THRUST_300001_SM_1000_NS6deviceE)
_ZN34_INTERNAL_2cce481e_4_k_cu_3ca9a65f6thrust24THRUST_300001_SM_1000_NS6deviceE:
	.zero		1
	.type		_ZN34_INTERNAL_2cce481e_4_k_cu_3ca9a65f4cuda3std3__47nulloptE,@object
	.size		_ZN34_INTERNAL_2cce481e_4_k_cu_3ca9a65f4cuda3std3__47nulloptE,(_ZN34_INTERNAL_2cce481e_4_k_cu_3ca9a65f4cuda3std6ranges3__45__cpo8distanceE - _ZN34_INTERNAL_2cce481e_4_k_cu_3ca9a65f4cuda3std3__47nulloptE)
_ZN34_INTERNAL_2cce481e_4_k_cu_3ca9a65f4cuda3std3__47nulloptE:
	.zero		1
	.type		_ZN34_INTERNAL_2cce481e_4_k_cu_3ca9a65f4cuda3std6ranges3__45__cpo8distanceE,@object
	.size		_ZN34_INTERNAL_2cce481e_4_k_cu_3ca9a65f4cuda3std6ranges3__45__cpo8distanceE,(_ZN34_INTERNAL_2cce481e_4_k_cu_3ca9a65f6thrust24THRUST_300001_SM_1000_NS12placeholders2_4E - _ZN34_INTERNAL_2cce481e_4_k_cu_3ca9a65f4cuda3std6ranges3__45__cpo8distanceE)
_ZN34_INTERNAL_2cce481e_4_k_cu_3ca9a65f4cuda3std6ranges3__45__cpo8distanceE:
	.zero		1
	.type		_ZN34_INTERNAL_2cce481e_4_k_cu_3ca9a65f6thrust24THRUST_300001_SM_1000_NS12placeholders2_4E,@object
	.size		_ZN34_INTERNAL_2cce481e_4_k_cu_3ca9a65f6thrust24THRUST_300001_SM_1000_NS12placeholders2_4E,(_ZN34_INTERNAL_2cce481e_4_k_cu_3ca9a65f4cuda3std3__45__cpo6rbeginE - _ZN34_INTERNAL_2cce481e_4_k_cu_3ca9a65f6thrust24THRUST_300001_SM_1000_NS12placeholders2_4E)
_ZN34_INTERNAL_2cce481e_4_k_cu_3ca9a65f6thrust24THRUST_300001_SM_1000_NS12placeholders2_4E:
	.zero		1
	.type		_ZN34_INTERNAL_2cce481e_4_k_cu_3ca9a65f4cuda3std3__45__cpo6rbeginE,@object
	.size		_ZN34_INTERNAL_2cce481e_4_k_cu_3ca9a65f4cuda3std3__45__cpo6rbeginE,(_ZN34_INTERNAL_2cce481e_4_k_cu_3ca9a65f4cuda3std6ranges3__45__cpo7advanceE - _ZN34_INTERNAL_2cce481e_4_k_cu_3ca9a65f4cuda3std3__45__cpo6rbeginE)
_ZN34_INTERNAL_2cce481e_4_k_cu_3ca9a65f4cuda3std3__45__cpo6rbeginE:
	.zero		1
	.type		_ZN34_INTERNAL_2cce481e_4_k_cu_3ca9a65f4cuda3std6ranges3__45__cpo7advanceE,@object
	.size		_ZN34_INTERNAL_2cce481e_4_k_cu_3ca9a65f4cuda3std6ranges3__45__cpo7advanceE,(_ZN34_INTERNAL_2cce481e_4_k_cu_3ca9a65f6thrust24THRUST_300001_SM_1000_NS12placeholders3_10E - _ZN34_INTERNAL_2cce481e_4_k_cu_3ca9a65f4cuda3std6ranges3__45__cpo7advanceE)
_ZN34_INTERNAL_2cce481e_4_k_cu_3ca9a65f4cuda3std6ranges3__45__cpo7advanceE:
	.zero		1
	.type		_ZN34_INTERNAL_2cce481e_4_k_cu_3ca9a65f6thrust24THRUST_300001_SM_1000_NS12placeholders3_10E,@object
	.size		_ZN34_INTERNAL_2cce481e_4_k_cu_3ca9a65f6thrust24THRUST_300001_SM_1000_NS12placeholders3_10E,(_ZN34_INTERNAL_2cce481e_4_k_cu_3ca9a65f4cuda3std3__48in_placeE - _ZN34_INTERNAL_2cce481e_4_k_cu_3ca9a65f6thrust24THRUST_300001_SM_1000_NS12placeholders3_10E)
_ZN34_INTERNAL_2cce481e_4_k_cu_3ca9a65f6thrust24THRUST_300001_SM_1000_NS12placeholders3_10E:
	.zero		1
	.type		_ZN34_INTERNAL_2cce481e_4_k_cu_3ca9a65f4cuda3std3__48in_placeE,@object
	.size		_ZN34_INTERNAL_2cce481e_4_k_cu_3ca9a65f4cuda3std3__48in_placeE,(_ZN34_INTERNAL_2cce481e_4_k_cu_3ca9a65f4cuda3std6ranges3__45__cpo4sizeE - _ZN34_INTERNAL_2cce481e_4_k_cu_3ca9a65f4cuda3std3__48in_placeE)
_ZN34_INTERNAL_2cce481e_4_k_cu_3ca9a65f4cuda3std3__48in_placeE:
	.zero		1
	.type		_ZN34_INTERNAL_2cce481e_4_k_cu_3ca9a65f4cuda3std6ranges3__45__cpo4sizeE,@object
	.size		_ZN34_INTERNAL_2cce481e_4_k_cu_3ca9a65f4cuda3std6ranges3__45__cpo4sizeE,(_ZN34_INTERNAL_2cce481e_4_k_cu_3ca9a65f6thrust24THRUST_300001_SM_1000_NS12placeholders2_2E - _ZN34_INTERNAL_2cce481e_4_k_cu_3ca9a65f4cuda3std6ranges3__45__cpo4sizeE)
_ZN34_INTERNAL_2cce481e_4_k_cu_3ca9a65f4cuda3std6ranges3__45__cpo4sizeE:
	.zero		1
	.type		_ZN34_INTERNAL_2cce481e_4_k_cu_3ca9a65f6thrust24THRUST_300001_SM_1000_NS12placeholders2_2E,@object
	.size		_ZN34_INTERNAL_2cce481e_4_k_cu_3ca9a65f6thrust24THRUST_300001_SM_1000_NS12placeholders2_2E,(_ZN34_INTERNAL_2cce481e_4_k_cu_3ca9a65f4cuda3std3__45__cpo6cbeginE - _ZN34_INTERNAL_2cce481e_4_k_cu_3ca9a65f6thrust24THRUST_300001_SM_1000_NS12placeholders2_2E)
_ZN34_INTERNAL_2cce481e_4_k_cu_3ca9a65f6thrust24THRUST_300001_SM_1000_NS12placeholders2_2E:
	.zero		1
	.type		_ZN34_INTERNAL_2cce481e_4_k_cu_3ca9a65f4cuda3std3__45__cpo6cbeginE,@object
	.size		_ZN34_INTERNAL_2cce481e_4_k_cu_3ca9a65f4cuda3std3__45__cpo6cbeginE,(_ZN34_INTERNAL_2cce481e_4_k_cu_3ca9a65f4cuda3std6ranges3__45__cpo6cbeginE - _ZN34_INTERNAL_2cce481e_4_k_cu_3ca9a65f4cuda3std3__45__cpo6cbeginE)
_ZN34_INTERNAL_2cce481e_4_k_cu_3ca9a65f4cuda3std3__45__cpo6cbeginE:
	.zero		1
	.type		_ZN34_INTERNAL_2cce481e_4_k_cu_3ca9a65f4cuda3std6ranges3__45__cpo6cbeginE,@object
	.size		_ZN34_INTERNAL_2cce481e_4_k_cu_3ca9a65f4cuda3std6ranges3__45__cpo6cbeginE,(_ZN34_INTERNAL_2cce481e_4_k_cu_3ca9a65f6thrust24THRUST_300001_SM_1000_NS12placeholders2_6E - _ZN34_INTERNAL_2cce481e_4_k_cu_3ca9a65f4cuda3std6ranges3__45__cpo6cbeginE)
_ZN34_INTERNAL_2cce481e_4_k_cu_3ca9a65f4cuda3std6ranges3__45__cpo6cbeginE:
	.zero		1
	.type		_ZN34_INTERNAL_2cce481e_4_k_cu_3ca9a65f6thrust24THRUST_300001_SM_1000_NS12placeholders2_6E,@object
	.size		_ZN34_INTERNAL_2cce481e_4_k_cu_3ca9a65f6thrust24THRUST_300001_SM_1000_NS12placeholders2_6E,(_ZN34_INTERNAL_2cce481e_4_k_cu_3ca9a65f4cuda3std3__45__cpo7crbeginE - _ZN34_INTERNAL_2cce481e_4_k_cu_3ca9a65f6thrust24THRUST_300001_SM_1000_NS12placeholders2_6E)
_ZN34_INTERNAL_2cce481e_4_k_cu_3ca9a65f6thrust24THRUST_300001_SM_1000_NS12placeholders2_6E:
	.zero		1
	.type		_ZN34_INTERNAL_2cce481e_4_k_cu_3ca9a65f4cuda3std3__45__cpo7crbeginE,@object
	.size		_ZN34_INTERNAL_2cce481e_4_k_cu_3ca9a65f4cuda3std3__45__cpo7crbeginE,(_ZN34_INTERNAL_2cce481e_4_k_cu_3ca9a65f4cuda3std6ranges3__45__cpo4nextE - _ZN34_INTERNAL_2cce481e_4_k_cu_3ca9a65f4cuda3std3__45__cpo7crbeginE)
_ZN34_INTERNAL_2cce481e_4_k_cu_3ca9a65f4cuda3std3__45__cpo7crbeginE:
	.zero		1
	.type		_ZN34_INTERNAL_2cce481e_4_k_cu_3ca9a65f4cuda3std6ranges3__45__cpo4nextE,@object
	.size		_ZN34_INTERNAL_2cce481e_4_k_cu_3ca9a65f4cuda3std6ranges3__45__cpo4nextE,(_ZN34_INTERNAL_2cce481e_4_k_cu_3ca9a65f4cuda3std6ranges3__45__cpo4swapE - _ZN34_INTERNAL_2cce481e_4_k_cu_3ca9a65f4cuda3std6ranges3__45__cpo4nextE)
_ZN34_INTERNAL_2cce481e_4_k_cu_3ca9a65f4cuda3std6ranges3__45__cpo4nextE:
	.zero		1
	.type		_ZN34_INTERNAL_2cce481e_4_k_cu_3ca9a65f4cuda3std6ranges3__45__cpo4swapE,@object
	.size		_ZN34_INTERNAL_2cce481e_4_k_cu_3ca9a65f4cuda3std6ranges3__45__cpo4swapE,(_ZN34_INTERNAL_2cce481e_4_k_cu_3ca9a65f6thrust24THRUST_300001_SM_1000_NS8cuda_cub10par_nosyncE - _ZN34_INTERNAL_2cce481e_4_k_cu_3ca9a65f4cuda3std6ranges3__45__cpo4swapE)
_ZN34_INTERNAL_2cce481e_4_k_cu_3ca9a65f4cuda3std6ranges3__45__cpo4swapE:
	.zero		1
	.type		_ZN34_INTERNAL_2cce481e_4_k_cu_3ca9a65f6thrust24THRUST_300001_SM_1000_NS8cuda_cub10par_nosyncE,@object
	.size		_ZN34_INTERNAL_2cce481e_4_k_cu_3ca9a65f6thrust24THRUST_300001_SM_1000_NS8cuda_cub10par_nosyncE,(_ZN34_INTERNAL_2cce481e_4_k_cu_3ca9a65f6thrust24THRUST_300001_SM_1000_NS3seqE - _ZN34_INTERNAL_2cce481e_4_k_cu_3ca9a65f6thrust24THRUST_300001_SM_1000_NS8cuda_cub10par_nosyncE)
_ZN34_INTERNAL_2cce481e_4_k_cu_3ca9a65f6thrust24THRUST_300001_SM_1000_NS8cuda_cub10par_nosyncE:
	.zero		1
	.type		_ZN34_INTERNAL_2cce481e_4_k_cu_3ca9a65f6thrust24THRUST_300001_SM_1000_NS3seqE,@object
	.size		_ZN34_INTERNAL_2cce481e_4_k_cu_3ca9a65f6thrust24THRUST_300001_SM_1000_NS3seqE,(_ZN34_INTERNAL_2cce481e_4_k_cu_3ca9a65f4cuda3std3__420unreachable_sentinelE - _ZN34_INTERNAL_2cce481e_4_k_cu_3ca9a65f6thrust24THRUST_300001_SM_1000_NS3seqE)
_ZN34_INTERNAL_2cce481e_4_k_cu_3ca9a65f6thrust24THRUST_300001_SM_1000_NS3seqE:
	.zero		1
	.type		_ZN34_INTERNAL_2cce481e_4_k_cu_3ca9a65f4cuda3std3__420unreachable_sentinelE,@object
	.size		_ZN34_INTERNAL_2cce481e_4_k_cu_3ca9a65f4cuda3std3__420unreachable_sentinelE,(_ZN34_INTERNAL_2cce481e_4_k_cu_3ca9a65f4cuda3std6ranges3__45__cpo5ssizeE - _ZN34_INTERNAL_2cce481e_4_k_cu_3ca9a65f4cuda3std3__420unreachable_sentinelE)
_ZN34_INTERNAL_2cce481e_4_k_cu_3ca9a65f4cuda3std3__420unreachable_sentinelE:
	.zero		1
	.type		_ZN34_INTERNAL_2cce481e_4_k_cu_3ca9a65f4cuda3std6ranges3__45__cpo5ssizeE,@object
	.size		_ZN34_INTERNAL_2cce481e_4_k_cu_3ca9a65f4cuda3std6ranges3__45__cpo5ssizeE,(_ZN34_INTERNAL_2cce481e_4_k_cu_3ca9a65f6thrust24THRUST_300001_SM_1000_NS12placeholders2_3E - _ZN34_INTERNAL_2cce481e_4_k_cu_3ca9a65f4cuda3std6ranges3__45__cpo5ssizeE)
_ZN34_INTERNAL_2cce481e_4_k_cu_3ca9a65f4cuda3std6ranges3__45__cpo5ssizeE:
	.zero		1
	.type		_ZN34_INTERNAL_2cce481e_4_k_cu_3ca9a65f6thrust24THRUST_300001_SM_1000_NS12placeholders2_3E,@object
	.size		_ZN34_INTERNAL_2cce481e_4_k_cu_3ca9a65f6thrust24THRUST_300001_SM_1000_NS12placeholders2_3E,(_ZN34_INTERNAL_2cce481e_4_k_cu_3ca9a65f4cuda3std3__45__cpo4cendE - _ZN34_INTERNAL_2cce481e_4_k_cu_3ca9a65f6thrust24THRUST_300001_SM_1000_NS12placeholders2_3E)
_ZN34_INTERNAL_2cce481e_4_k_cu_3ca9a65f6thrust24THRUST_300001_SM_1000_NS12placeholders2_3E:
	.zero		1
	.type		_ZN34_INTERNAL_2cce481e_4_k_cu_3ca9a65f4cuda3std3__45__cpo4cendE,@object
	.size		_ZN34_INTERNAL_2cce481e_4_k_cu_3ca9a65f4cuda3std3__45__cpo4cendE,(_ZN34_INTERNAL_2cce481e_4_k_cu_3ca9a65f4cuda3std6ranges3__45__cpo4cendE - _ZN34_INTERNAL_2cce481e_4_k_cu_3ca9a65f4cuda3std3__45__cpo4cendE)
_ZN34_INTERNAL_2cce481e_4_k_cu_3ca9a65f4cuda3std3__45__cpo4cendE:
	.zero		1
	.type		_ZN34_INTERNAL_2cce481e_4_k_cu_3ca9a65f4cuda3std6ranges3__45__cpo4cendE,@object
	.size		_ZN34_INTERNAL_2cce481e_4_k_cu_3ca9a65f4cuda3std6ranges3__45__cpo4cendE,(_ZN34_INTERNAL_2cce481e_4_k_cu_3ca9a65f6thrust24THRUST_300001_SM_1000_NS12placeholders2_7E - _ZN34_INTERNAL_2cce481e_4_k_cu_3ca9a65f4cuda3std6ranges3__45__cpo4cendE)
_ZN34_INTERNAL_2cce481e_4_k_cu_3ca9a65f4cuda3std6ranges3__45__cpo4cendE:
	.zero		1
	.type		_ZN34_INTERNAL_2cce481e_4_k_cu_3ca9a65f6thrust24THRUST_300001_SM_1000_NS12placeholders2_7E,@object
	.size		_ZN34_INTERNAL_2cce481e_4_k_cu_3ca9a65f6thrust24THRUST_300001_SM_1000_NS12placeholders2_7E,(_ZN34_INTERNAL_2cce481e_4_k_cu_3ca9a65f4cuda3std3__45__cpo5crendE - _ZN34_INTERNAL_2cce481e_4_k_cu_3ca9a65f6thrust24THRUST_300001_SM_1000_NS12placeholders2_7E)
_ZN34_INTERNAL_2cce481e_4_k_cu_3ca9a65f6thrust24THRUST_300001_SM_1000_NS12placeholders2_7E:
	.zero		1
	.type		_ZN34_INTERNAL_2cce481e_4_k_cu_3ca9a65f4cuda3std3__45__cpo5crendE,@object
	.size		_ZN34_INTERNAL_2cce481e_4_k_cu_3ca9a65f4cuda3std3__45__cpo5crendE,(_ZN34_INTERNAL_2cce481e_4_k_cu_3ca9a65f4cuda3std6ranges3__45__cpo4prevE - _ZN34_INTERNAL_2cce481e_4_k_cu_3ca9a65f4cuda3std3__45__cpo5crendE)
_ZN34_INTERNAL_2cce481e_4_k_cu_3ca9a65f4cuda3std3__45__cpo5crendE:
	.zero		1
	.type		_ZN34_INTERNAL_2cce481e_4_k_cu_3ca9a65f4cuda3std6ranges3__45__cpo4prevE,@object
	.size		_ZN34_INTERNAL_2cce481e_4_k_cu_3ca9a65f4cuda3std6ranges3__45__cpo4prevE,(_ZN34_INTERNAL_2cce481e_4_k_cu_3ca9a65f4cuda3std6ranges3__45__cpo9iter_moveE - _ZN34_INTERNAL_2cce481e_4_k_cu_3ca9a65f4cuda3std6ranges3__45__cpo4prevE)
_ZN34_INTERNAL_2cce481e_4_k_cu_3ca9a65f4cuda3std6ranges3__45__cpo4prevE:
	.zero		1
	.type		_ZN34_INTERNAL_2cce481e_4_k_cu_3ca9a65f4cuda3std6ranges3__45__cpo9iter_moveE,@object
	.size		_ZN34_INTERNAL_2cce481e_4_k_cu_3ca9a65f4cuda3std6ranges3__45__cpo9iter_moveE,(_ZN34_INTERNAL_2cce481e_4_k_cu_3ca9a65f6thrust24THRUST_300001_SM_1000_NS6system6detail10sequential3seqE - _ZN34_INTERNAL_2cce481e_4_k_cu_3ca9a65f4cuda3std6ranges3__45__cpo9iter_moveE)
_ZN34_INTERNAL_2cce481e_4_k_cu_3ca9a65f4cuda3std6ranges3__45__cpo9iter_moveE:
	.zero		1
	.type		_ZN34_INTERNAL_2cce481e_4_k_cu_3ca9a65f6thrust24THRUST_300001_SM_1000_NS6system6detail10sequential3seqE,@object
	.size		_ZN34_INTERNAL_2cce481e_4_k_cu_3ca9a65f6thrust24THRUST_300001_SM_1000_NS6system6detail10sequential3seqE,(_ZN34_INTERNAL_2cce481e_4_k_cu_3ca9a65f6thrust24THRUST_300001_SM_1000_NS12placeholders2_9E - _ZN34_INTERNAL_2cce481e_4_k_cu_3ca9a65f6thrust24THRUST_300001_SM_1000_NS6system6detail10sequential3seqE)
_ZN34_INTERNAL_2cce481e_4_k_cu_3ca9a65f6thrust24THRUST_300001_SM_1000_NS6system6detail10sequential3seqE:
	.zero		1
	.type		_ZN34_INTERNAL_2cce481e_4_k_cu_3ca9a65f6thrust24THRUST_300001_SM_1000_NS12placeholders2_9E,@object
	.size		_ZN34_INTERNAL_2cce481e_4_k_cu_3ca9a65f6thrust24THRUST_300001_SM_1000_NS12placeholders2_9E,(_ZN34_INTERNAL_2cce481e_4_k_cu_3ca9a65f4cuda3std3__419piecewise_constructE - _ZN34_INTERNAL_2cce481e_4_k_cu_3ca9a65f6thrust24THRUST_300001_SM_1000_NS12placeholders2_9E)
_ZN34_INTERNAL_2cce481e_4_k_cu_3ca9a65f6thrust24THRUST_300001_SM_1000_NS12placeholders2_9E:
	.zero		1
	.type		_ZN34_INTERNAL_2cce481e_4_k_cu_3ca9a65f4cuda3std3__419piecewise_constructE,@object
	.size		_ZN34_INTERNAL_2cce481e_4_k_cu_3ca9a65f4cuda3std3__419piecewise_constructE,(_ZN34_INTERNAL_2cce481e_4_k_cu_3ca9a65f4cuda3std6ranges3__45__cpo5cdataE - _ZN34_INTERNAL_2cce481e_4_k_cu_3ca9a65f4cuda3std3__419piecewise_constructE)
_ZN34_INTERNAL_2cce481e_4_k_cu_3ca9a65f4cuda3std3__419piecewise_constructE:
	.zero		1
	.type		_ZN34_INTERNAL_2cce481e_4_k_cu_3ca9a65f4cuda3std6ranges3__45__cpo5cdataE,@object
	.size		_ZN34_INTERNAL_2cce481e_4_k_cu_3ca9a65f4cuda3std6ranges3__45__cpo5cdataE,(_ZN34_INTERNAL_2cce481e_4_k_cu_3ca9a65f6thrust24THRUST_300001_SM_1000_NS12placeholders2_1E - _ZN34_INTERNAL_2cce481e_4_k_cu_3ca9a65f4cuda3std6ranges3__45__cpo5cdataE)
_ZN34_INTERNAL_2cce481e_4_k_cu_3ca9a65f4cuda3std6ranges3__45__cpo5cdataE:
	.zero		1
	.type		_ZN34_INTERNAL_2cce481e_4_k_cu_3ca9a65f6thrust24THRUST_300001_SM_1000_NS12placeholders2_1E,@object
	.size		_ZN34_INTERNAL_2cce481e_4_k_cu_3ca9a65f6thrust24THRUST_300001_SM_1000_NS12placeholders2_1E,(_ZN34_INTERNAL_2cce481e_4_k_cu_3ca9a65f4cuda3std3__45__cpo3endE - _ZN34_INTERNAL_2cce481e_4_k_cu_3ca9a65f6thrust24THRUST_300001_SM_1000_NS12placeholders2_1E)
_ZN34_INTERNAL_2cce481e_4_k_cu_3ca9a65f6thrust24THRUST_300001_SM_1000_NS12placeholders2_1E:
	.zero		1
	.type		_ZN34_INTERNAL_2cce481e_4_k_cu_3ca9a65f4cuda3std3__45__cpo3endE,@object
	.size		_ZN34_INTERNAL_2cce481e_4_k_cu_3ca9a65f4cuda3std3__45__cpo3endE,(_ZN34_INTERNAL_2cce481e_4_k_cu_3ca9a65f4cuda3std6ranges3__45__cpo3endE - _ZN34_INTERNAL_2cce481e_4_k_cu_3ca9a65f4cuda3std3__45__cpo3endE)
_ZN34_INTERNAL_2cce481e_4_k_cu_3ca9a65f4cuda3std3__45__cpo3endE:
	.zero		1
	.type		_ZN34_INTERNAL_2cce481e_4_k_cu_3ca9a65f4cuda3std6ranges3__45__cpo3endE,@object
	.size		_ZN34_INTERNAL_2cce481e_4_k_cu_3ca9a65f4cuda3std6ranges3__45__cpo3endE,(_ZN34_INTERNAL_2cce481e_4_k_cu_3ca9a65f6thrust24THRUST_300001_SM_1000_NS12placeholders2_5E - _ZN34_INTERNAL_2cce481e_4_k_cu_3ca9a65f4cuda3std6ranges3__45__cpo3endE)
_ZN34_INTERNAL_2cce481e_4_k_cu_3ca9a65f4cuda3std6ranges3__45__cpo3endE:
	.zero		1
	.type		_ZN34_INTERNAL_2cce481e_4_k_cu_3ca9a65f6thrust24THRUST_300001_SM_1000_NS12placeholders2_5E,@object
	.size		_ZN34_INTERNAL_2cce481e_4_k_cu_3ca9a65f6thrust24THRUST_300001_SM_1000_NS12placeholders2_5E,(_ZN34_INTERNAL_2cce481e_4_k_cu_3ca9a65f4cuda3std3__45__cpo4rendE - _ZN34_INTERNAL_2cce481e_4_k_cu_3ca9a65f6thrust24THRUST_300001_SM_1000_NS12placeholders2_5E)
_ZN34_INTERNAL_2cce481e_4_k_cu_3ca9a65f6thrust24THRUST_300001_SM_1000_NS12placeholders2_5E:
	.zero		1
	.type		_ZN34_INTERNAL_2cce481e_4_k_cu_3ca9a65f4cuda3std3__45__cpo4rendE,@object
	.size		_ZN34_INTERNAL_2cce481e_4_k_cu_3ca9a65f4cuda3std3__45__cpo4rendE,(_ZN34_INTERNAL_2cce481e_4_k_cu_3ca9a65f4cuda3std6ranges3__45__cpo9iter_swapE - _ZN34_INTERNAL_2cce481e_4_k_cu_3ca9a65f4cuda3std3__45__cpo4rendE)
_ZN34_INTERNAL_2cce481e_4_k_cu_3ca9a65f4cuda3std3__45__cpo4rendE:
	.zero		1
	.type		_ZN34_INTERNAL_2cce481e_4_k_cu_3ca9a65f4cuda3std6ranges3__45__cpo9iter_swapE,@object
	.size		_ZN34_INTERNAL_2cce481e_4_k_cu_3ca9a65f4cuda3std6ranges3__45__cpo9iter_swapE,(_ZN34_INTERNAL_2cce481e_4_k_cu_3ca9a65f4cuda3std3__48unexpectE - _ZN34_INTERNAL_2cce481e_4_k_cu_3ca9a65f4cuda3std6ranges3__45__cpo9iter_swapE)
_ZN34_INTERNAL_2cce481e_4_k_cu_3ca9a65f4cuda3std6ranges3__45__cpo9iter_swapE:
	.zero		1
	.type		_ZN34_INTERNAL_2cce481e_4_k_cu_3ca9a65f4cuda3std3__48unexpectE,@object
	.size		_ZN34_INTERNAL_2cce481e_4_k_cu_3ca9a65f4cuda3std3__48unexpectE,(_ZN34_INTERNAL_2cce481e_4_k_cu_3ca9a65f6thrust24THRUST_300001_SM_1000_NS8cuda_cub3parE - _ZN34_INTERNAL_2cce481e_4_k_cu_3ca9a65f4cuda3std3__48unexpectE)
_ZN34_INTERNAL_2cce481e_4_k_cu_3ca9a65f4cuda3std3__48unexpectE:
	.zero		1
	.type		_ZN34_INTERNAL_2cce481e_4_k_cu_3ca9a65f6thrust24THRUST_300001_SM_1000_NS8cuda_cub3parE,@object
	.size		_ZN34_INTERNAL_2cce481e_4_k_cu_3ca9a65f6thrust24THRUST_300001_SM_1000_NS8cuda_cub3parE,(.L_29 - _ZN34_INTERNAL_2cce481e_4_k_cu_3ca9a65f6thrust24THRUST_300001_SM_1000_NS8cuda_cub3parE)
_ZN34_INTERNAL_2cce481e_4_k_cu_3ca9a65f6thrust24THRUST_300001_SM_1000_NS8cuda_cub3parE:
	.zero		1
.L_29:


//--------------------- .nv.constant0._ZN3cub18CUB_300001_SM_10006detail9transform16transform_kernelINS2_10policy_hubILb1EN4cuda3std3__45tupleIJN6thrust24THRUST_300001_SM_1000_NS6detail15normal_iteratorINSA_10device_ptrIfEEEESF_EEEE10policy1000El5saxpySF_JPfSK_EEEvT0_iT1_T2_DpNS2_10kernel_argIT3_EE --------------------------
	.section	.nv.constant0._ZN3cub18CUB_300001_SM_10006detail9transform16transform_kernelINS2_10policy_hubILb1EN4cuda3std3__45tupleIJN6thrust24THRUST_300001_SM_1000_NS6detail15normal_iteratorINSA_10device_ptrIfEEEESF_EEEE10policy1000El5saxpySF_JPfSK_EEEvT0_iT1_T2_DpNS2_10kernel_argIT3_EE,"a",@progbits
	.sectionflags	@""
	.align	4
.nv.constant0._ZN3cub18CUB_300001_SM_10006detail9transform16transform_kernelINS2_10policy_hubILb1EN4cuda3std3__45tupleIJN6thrust24THRUST_300001_SM_1000_NS6detail15normal_iteratorINSA_10device_ptrIfEEEESF_EEEE10policy1000El5saxpySF_JPfSK_EEEvT0_iT1_T2_DpNS2_10kernel_argIT3_EE:
	.zero		952


//--------------------- .nv.constant0._ZN3cub18CUB_300001_SM_10006detail9transform16transform_kernelINS2_10policy_hubILb1EN4cuda3std3__45tupleIJN6thrust24THRUST_300001_SM_1000_NS6detail15normal_iteratorINSA_10device_ptrIfEEEESF_EEEE10policy1000Ei5saxpySF_JPfSK_EEEvT0_iT1_T2_DpNS2_10kernel_argIT3_EE --------------------------
	.section	.nv.constant0._ZN3cub18CUB_300001_SM_10006detail9transform16transform_kernelINS2_10policy_hubILb1EN4cuda3std3__45tupleIJN6thrust24THRUST_300001_SM_1000_NS6detail15normal_iteratorINSA_10device_ptrIfEEEESF_EEEE10policy1000Ei5saxpySF_JPfSK_EEEvT0_iT1_T2_DpNS2_10kernel_argIT3_EE,"a",@progbits
	.sectionflags	@""
	.align	4
.nv.constant0._ZN3cub18CUB_300001_SM_10006detail9transform16transform_kernelINS2_10policy_hubILb1EN4cuda3std3__45tupleIJN6thrust24THRUST_300001_SM_1000_NS6detail15normal_iteratorINSA_10device_ptrIfEEEESF_EEEE10policy1000Ei5saxpySF_JPfSK_EEEvT0_iT1_T2_DpNS2_10kernel_argIT3_EE:
	.zero		952


//--------------------- .nv.constant0._ZN3cub18CUB_300001_SM_10006detail11EmptyKernelIvEEvv --------------------------
	.section	.nv.constant0._ZN3cub18CUB_300001_SM_10006detail11EmptyKernelIvEEvv,"a",@progbits
	.sectionflags	@""
	.align	4
.nv.constant0._ZN3cub18CUB_300001_SM_10006detail11EmptyKernelIvEEvv:
	.zero		896


//--------------------- SYMBOLS --------------------------

	.type		.nv.reservedSmem.offset0,@object
	.size		.nv.reservedSmem.offset0,0x4
